def gluon_tcgen05(
    a_ptr,
    b_ptr,
    c_ptr,
    M,
    N,
    K,
    stride_am,
    stride_bk,
    stride_cm,
    BLOCK_M: gl.constexpr,
    BLOCK_N: gl.constexpr,
    BLOCK_K: gl.constexpr,
    DTYPE: gl.constexpr,
    A_LAYOUT: gl.constexpr,
    B_LAYOUT: gl.constexpr,
    C_LAYOUT: gl.constexpr,
    B_SHAPE: gl.constexpr,
    TMEM_LAYOUT: gl.constexpr,
    TMEM_REG: gl.constexpr,
    TRANS_B: gl.constexpr,
    NUM_BUFFERS: gl.constexpr,
):
    a_desc = tma.make_tensor_descriptor(
        a_ptr, [M, K], [stride_am, 1], [BLOCK_M, BLOCK_K], A_LAYOUT
    )
    b_desc = tma.make_tensor_descriptor(
        b_ptr,
        [N, K] if TRANS_B else [K, N],
        [stride_bk, 1],
        B_SHAPE,
        B_LAYOUT,
    )
    c_desc = tma.make_tensor_descriptor(
        c_ptr, [M, N], [stride_cm, 1], [BLOCK_M, BLOCK_N], C_LAYOUT
    )

    a_bufs = gl.allocate_shared_memory(
        DTYPE, [NUM_BUFFERS, BLOCK_M, BLOCK_K], A_LAYOUT
    )
    b_bufs = gl.allocate_shared_memory(DTYPE, [NUM_BUFFERS] + B_SHAPE, B_LAYOUT)

    pid_m = gl.program_id(0)
    pid_n = gl.program_id(1)
    off_m = pid_m * BLOCK_M
    off_n = pid_n * BLOCK_N

    tma_bars = gl.allocate_shared_memory(
        gl.int64, [NUM_BUFFERS, 1], mbarrier.MBarrierLayout()
    )
    mma_bars = gl.allocate_shared_memory(
        gl.int64, [NUM_BUFFERS, 1], mbarrier.MBarrierLayout()
    )
    for i in gl.static_range(NUM_BUFFERS):
        mbarrier.init(tma_bars.index(i), count=1)
        mbarrier.init(mma_bars.index(i), count=1)

    acc_tmem = allocate_tensor_memory(gl.float32, [BLOCK_M, BLOCK_N], TMEM_LAYOUT)
    idx = 0
    phase = 0
    use_acc = False
    for k in range(0, K, BLOCK_K):
        a = a_bufs.index(idx)
        b = b_bufs.index(idx)
        tma_bar = tma_bars.index(idx)
        mma_bar = mma_bars.index(idx)
        mbarrier.expect(
            tma_bar, a_desc.block_type.nbytes + b_desc.block_type.nbytes
        )
        tma.async_copy_global_to_shared(a_desc, [off_m, k], tma_bar, a)
        tma.async_copy_global_to_shared(
            b_desc, [off_n, k] if TRANS_B else [k, off_n], tma_bar, b
        )
        mbarrier.wait(tma_bar, phase=phase)

        if TRANS_B:
            b = b.permute((1, 0))
        tcgen05_mma(a, b, acc_tmem, use_acc=use_acc)
        tcgen05_commit(mma_bar)
        mbarrier.wait(mma_bar, phase=phase)
        use_acc = True

        idx += 1
        if idx == NUM_BUFFERS:
            idx = 0
            phase ^= 1

    for i in gl.static_range(NUM_BUFFERS):
        mbarrier.invalidate(tma_bars.index(i))
        mbarrier.invalidate(mma_bars.index(i))

    acc = acc_tmem.load(TMEM_REG)
    c_smem = gl.allocate_shared_memory(DTYPE, [BLOCK_M, BLOCK_N], C_LAYOUT)
    c_smem.store(acc.to(DTYPE))
    fence_async_shared()
    tma.async_copy_shared_to_global(c_desc, [off_m, off_n], c_smem)
    tma.store_wait(pendings=0)

# config = {"BLOCK_K": 128, "BLOCK_M": 64, "BLOCK_N": 256, "arch": "sm_100", "dtype": "fp8e4m3", "num_buffers": 2, "num_warps": 8, "trans_b": 0}
# arch = sm_100


// ===== COMPILED SASS (sm_100a) =====

	.target	sm_100a

	.elftype	@"ET_EXEC"


//--------------------- .note.nv.tkinfo           --------------------------
	.section	.note.nv.tkinfo,"",@"SHT_NOTE"
	.sectionflags	@"SHF_NOTE_NV_TKINFO"
	.tkinfo
        /*0018*/ 	.word	0x00000081
        /*0030*/ 	.string	""
        /*0030*/ 	.string	"ptxas-blackwell"
        /*0030*/ 	.string	"Cuda compilation tools, release 12.9, V12.9.86"
        /*0030*/ 	.string	"Build cuda_12.9.r12.9/compiler.36037853_0"
        /*0030*/ 	.string	"-v  -suppress-debug-info  -lineinfo  -arch sm_100a "



//--------------------- .note.nv.cuver            --------------------------
	.section	.note.nv.cuver,"",@"SHT_NOTE"
	.sectionflags	@"SHF_NOTE_NV_CUVER"
        /*0018*/ 	.short	0x0001
        /*001a*/ 	.short	0x0064
        /*001c*/ 	.short	0x0001
        /*001e*/ 	.short	0x0000
        /*0020*/ 	.short	0x0001
        /*0022*/ 	.short	0x0000


//--------------------- .nv.info                  --------------------------
	.section	.nv.info,"",@"SHT_CUDA_INFO"
	.align	4


	//----- nvinfo : EIATTR_REGCOUNT
	.align		4
        /*0000*/ 	.byte	0x04, 0x2f
        /*0002*/ 	.short	(.L_4 - .L_3)
	.align		4
.L_3:
        /*0004*/ 	.word	index@(gluon_tcgen05)
        /*0008*/ 	.word	0x00000047


	//----- nvinfo : EIATTR_FRAME_SIZE
	.align		4
.L_4:
        /*000c*/ 	.byte	0x04, 0x11
        /*000e*/ 	.short	(.L_6 - .L_5)
	.align		4
.L_5:
        /*0010*/ 	.word	index@($__internal_2_$__cuda_sm10x_tcgen05_guardrail_trap_unallocated_columns_being_dealloced)
        /*0014*/ 	.word	0x00000000


	//----- nvinfo : EIATTR_FRAME_SIZE
	.align		4
.L_6:
        /*0018*/ 	.byte	0x04, 0x11
        /*001a*/ 	.short	(.L_8 - .L_7)
	.align		4
.L_7:
        /*001c*/ 	.word	index@($__internal_1_$__cuda_sm10x_tcgen05_guardrail_trap_phase_invalid_during_alloc)
        /*0020*/ 	.word	0x00000000


	//----- nvinfo : EIATTR_FRAME_SIZE
	.align		4
.L_8:
        /*0024*/ 	.byte	0x04, 0x11
        /*0026*/ 	.short	(.L_10 - .L_9)
	.align		4
.L_9:
        /*0028*/ 	.word	index@($__internal_0_$__cuda_sm10x_tcgen05_guardrail_trap_col_being_dealloced_not_returned_by_alloc)
        /*002c*/ 	.word	0x00000000


	//----- nvinfo : EIATTR_FRAME_SIZE
	.align		4
.L_10:
        /*0030*/ 	.byte	0x04, 0x11
        /*0032*/ 	.short	(.L_12 - .L_11)
	.align		4
.L_11:
        /*0034*/ 	.word	index@(gluon_tcgen05)
        /*0038*/ 	.word	0x00000000


	//----- nvinfo : EIATTR_MIN_STACK_SIZE
	.align		4
.L_12:
        /*003c*/ 	.byte	0x04, 0x12
        /*003e*/ 	.short	(.L_14 - .L_13)
	.align		4
.L_13:
        /*0040*/ 	.word	index@(gluon_tcgen05)
        /*0044*/ 	.word	0x00000000
.L_14:


//--------------------- .nv.info.gluon_tcgen05    --------------------------
	.section	.nv.info.gluon_tcgen05,"",@"SHT_CUDA_INFO"
	.sectionflags	@""
	.align	4


	//----- nvinfo : EIATTR_CUDA_API_VERSION
	.align		4
        /*0000*/ 	.byte	0x04, 0x37
        /*0002*/ 	.short	(.L_16 - .L_15)
.L_15:
        /*0004*/ 	.word	0x00000081


	//----- nvinfo : EIATTR_KPARAM_INFO
	.align		4
.L_16:
        /*0008*/ 	.byte	0x04, 0x17
        /*000a*/ 	.short	(.L_18 - .L_17)
.L_17:
        /*000c*/ 	.word	0x00000000
        /*0010*/ 	.short	0x000a
        /*0012*/ 	.short	0x0048
        /*0014*/ 	.byte	0x00, 0xf4, 0x21, 0x00


	//----- nvinfo : EIATTR_KPARAM_INFO
	.align		4
.L_18:
        /*0018*/ 	.byte	0x04, 0x17
        /*001a*/ 	.short	(.L_20 - .L_19)
.L_19:
        /*001c*/ 	.word	0x00000000
        /*0020*/ 	.short	0x0009
        /*0022*/ 	.short	0x0040
        /*0024*/ 	.byte	0x00, 0xf4, 0x21, 0x00


	//----- nvinfo : EIATTR_KPARAM_INFO
	.align		4
.L_20:
        /*0028*/ 	.byte	0x04, 0x17
        /*002a*/ 	.short	(.L_22 - .L_21)
.L_21:
        /*002c*/ 	.word	0x00000000
        /*0030*/ 	.short	0x0008
        /*0032*/ 	.short	0x0038
        /*0034*/ 	.byte	0x00, 0xf0, 0x21, 0x00


	//----- nvinfo : EIATTR_KPARAM_INFO
	.align		4
.L_22:
        /*0038*/ 	.byte	0x04, 0x17
        /*003a*/ 	.short	(.L_24 - .L_23)
.L_23:
        /*003c*/ 	.word	0x00000000
        /*0040*/ 	.short	0x0007
        /*0042*/ 	.short	0x0030
        /*0044*/ 	.byte	0x00, 0xf0, 0x21, 0x00


	//----- nvinfo : EIATTR_KPARAM_INFO
	.align		4
.L_24:
        /*0048*/ 	.byte	0x04, 0x17
        /*004a*/ 	.short	(.L_26 - .L_25)
.L_25:
        /*004c*/ 	.word	0x00000000
        /*0050*/ 	.short	0x0006
        /*0052*/ 	.short	0x0028
        /*0054*/ 	.byte	0x00, 0xf0, 0x21, 0x00


	//----- nvinfo : EIATTR_KPARAM_INFO
	.align		4
.L_26:
        /*0058*/ 	.byte	0x04, 0x17
        /*005a*/ 	.short	(.L_28 - .L_27)
.L_27:
        /*005c*/ 	.word	0x00000000
        /*0060*/ 	.short	0x0005
        /*0062*/ 	.short	0x0020
        /*0064*/ 	.byte	0x00, 0xf0, 0x11, 0x00


	//----- nvinfo : EIATTR_KPARAM_INFO
	.align		4
.L_28:
        /*0068*/ 	.byte	0x04, 0x17
        /*006a*/ 	.short	(.L_30 - .L_29)
.L_29:
        /*006c*/ 	.word	0x00000000
        /*0070*/ 	.short	0x0004
        /*0072*/ 	.short	0x001c
        /*0074*/ 	.byte	0x00, 0xf0, 0x11, 0x00


	//----- nvinfo : EIATTR_KPARAM_INFO
	.align		4
.L_30:
        /*0078*/ 	.byte	0x04, 0x17
        /*007a*/ 	.short	(.L_32 - .L_31)
.L_31:
        /*007c*/ 	.word	0x00000000
        /*0080*/ 	.short	0x0003
        /*0082*/ 	.short	0x0018
        /*0084*/ 	.byte	0x00, 0xf0, 0x11, 0x00


	//----- nvinfo : EIATTR_KPARAM_INFO
	.align		4
.L_32:
        /*0088*/ 	.byte	0x04, 0x17
        /*008a*/ 	.short	(.L_34 - .L_33)
.L_33:
        /*008c*/ 	.word	0x00000000
        /*0090*/ 	.short	0x0002
        /*0092*/ 	.short	0x0010
        /*0094*/ 	.byte	0x00, 0xf4, 0x21, 0x00


	//----- nvinfo : EIATTR_KPARAM_INFO
	.align		4
.L_34:
        /*0098*/ 	.byte	0x04, 0x17
        /*009a*/ 	.short	(.L_36 - .L_35)
.L_35:
        /*009c*/ 	.word	0x00000000
        /*00a0*/ 	.short	0x0001
        /*00a2*/ 	.short	0x0008
        /*00a4*/ 	.byte	0x00, 0xf4, 0x21, 0x00


	//----- nvinfo : EIATTR_KPARAM_INFO
	.align		4
.L_36:
        /*00a8*/ 	.byte	0x04, 0x17
        /*00aa*/ 	.short	(.L_38 - .L_37)
.L_37:
        /*00ac*/ 	.word	0x00000000
        /*00b0*/ 	.short	0x0000
        /*00b2*/ 	.short	0x0000
        /*00b4*/ 	.byte	0x00, 0xf4, 0x21, 0x00


	//----- nvinfo : EIATTR_AT_ENTRY_FRAGMENTS
	.align		4
.L_38:
        /*00b8*/ 	.byte	0x04, 0x4f
        /*00ba*/ 	.short	(.L_40 - .L_39)


	//   ....[0]....
.L_39:
        /*00bc*/ 	.word	0x00000004


	//----- nvinfo : EIATTR_RESERVED_SMEM_USED
	.align		4
.L_40:
        /*00c0*/ 	.byte	0x01, 0x41
	.zero		2


	//----- nvinfo : EIATTR_SPARSE_MMA_MASK
	.align		4
        /*00c4*/ 	.byte	0x03, 0x50
        /*00c6*/ 	.short	0x0000


	//----- nvinfo : EIATTR_TCGEN05_1CTA_USED
	.align		4
        /*00c8*/ 	.byte	0x01, 0x51
	.zero		2


	//----- nvinfo : EIATTR_MAXREG_COUNT
	.align		4
        /*00cc*/ 	.byte	0x03, 0x1b
        /*00ce*/ 	.short	0x00ff


	//----- nvinfo : EIATTR_NUM_BARRIERS
	.align		4
        /*00d0*/ 	.byte	0x02, 0x4c
        /*00d2*/ 	.byte	0x01
	.zero		1


	//----- nvinfo : EIATTR_INT_WARP_WIDE_INSTR_OFFSETS
	.align		4
        /*00d4*/ 	.byte	0x04, 0x31
        /*00d6*/ 	.short	(.L_42 - .L_41)


	//   ....[0]....
.L_41:
        /*00d8*/ 	.word	0x00001630


	//   ....[1]....
        /*00dc*/ 	.word	0x00001650


	//   ....[2]....
        /*00e0*/ 	.word	0x000016d0


	//   ....[3]....
        /*00e4*/ 	.word	0x000018d0


	//   ....[4]....
        /*00e8*/ 	.word	0x000018e0


	//   ....[5]....
        /*00ec*/ 	.word	0x00001940


	//   ....[6]....
        /*00f0*/ 	.word	0x00001950


	//   ....[7]....
        /*00f4*/ 	.word	0x00001c30


	//   ....[8]....
        /*00f8*/ 	.word	0x00001c40


	//   ....[9]....
        /*00fc*/ 	.word	0x00001dd0


	//   ....[10]....
        /*0100*/ 	.word	0x00001e00


	//   ....[11]....
        /*0104*/ 	.word	0x00001e20


	//   ....[12]....
        /*0108*/ 	.word	0x00001e60


	//   ....[13]....
        /*010c*/ 	.word	0x00002170


	//   ....[14]....
        /*0110*/ 	.word	0x00002180


	//   ....[15]....
        /*0114*/ 	.word	0x000024a0


	//   ....[16]....
        /*0118*/ 	.word	0x000024b0


	//   ....[17]....
        /*011c*/ 	.word	0x00002920


	//   ....[18]....
        /*0120*/ 	.word	0x00002970


	//----- nvinfo : EIATTR_COOP_GROUP_MASK_REGIDS
	.align		4
.L_42:
        /*0124*/ 	.byte	0x04, 0x29
        /*0126*/ 	.short	(.L_44 - .L_43)


	//   ....[0]....
.L_43:
        /*0128*/ 	.word	0xffffffff


	//   ....[1]....
        /*012c*/ 	.word	0xffffffff


	//   ....[2]....
        /*0130*/ 	.word	0xffffffff


	//   ....[3]....
        /*0134*/ 	.word	0xffffffff


	//   ....[4]....
        /*0138*/ 	.word	0xffffffff


	//   ....[5]....
        /*013c*/ 	.word	0xffffffff


	//   ....[6]....
        /*0140*/ 	.word	0xffffffff


	//   ....[7]....
        /*0144*/ 	.word	0xffffffff


	//   ....[8]....
        /*0148*/ 	.word	0xffffffff


	//   ....[9]....
        /*014c*/ 	.word	0xffffffff


	//----- nvinfo : EIATTR_COOP_GROUP_INSTR_OFFSETS
	.align		4
.L_44:
        /*0150*/ 	.byte	0x04, 0x28
        /*0152*/ 	.short	(.L_46 - .L_45)


	//   ....[0]....
.L_45:
        /*0154*/ 	.word	0x00000050


	//   ....[1]....
        /*0158*/ 	.word	0x00000310


	//   ....[2]....
        /*015c*/ 	.word	0x000004f0


	//   ....[3]....
        /*0160*/ 	.word	0x000009a0


	//   ....[4]....
        /*0164*/ 	.word	0x00000ae0


	//   ....[5]....
        /*0168*/ 	.word	0x00000f50


	//   ....[6]....
        /*016c*/ 	.word	0x00001090


	//   ....[7]....
        /*0170*/ 	.word	0x000014e0


	//   ....[8]....
        /*0174*/ 	.word	0x000027b0


	//   ....[9]....
        /*0178*/ 	.word	0x00002a20


	//----- nvinfo : EIATTR_VRC_CTA_INIT_COUNT
	.align		4
.L_46:
        /*017c*/ 	.byte	0x02, 0x4a
        /*017e*/ 	.byte	0x80
	.zero		1


	//----- nvinfo : EIATTR_MBARRIER_INSTR_OFFSETS
	.align		4
        /*0180*/ 	.byte	0x04, 0x39
        /*0182*/ 	.short	(.L_48 - .L_47)


	//   ....[0]....
.L_47:
        /*0184*/ 	.word	0x000016f0
        /*0188*/ 	.word	0x000000ff
        /*018c*/ 	.word	0x00014000
        /*0190*/ 	.short	0x0100
        /*0192*/ 	.byte	0x08
	.zero		1


	//   ....[1]....
        /*0194*/ 	.word	0x00001720
        /*0198*/ 	.word	0x000000ff
        /*019c*/ 	.word	0x00014010
        /*01a0*/ 	.short	0x0100
        /*01a2*/ 	.byte	0x08
	.zero		1


	//   ....[2]....
        /*01a4*/ 	.word	0x000017d0
        /*01a8*/ 	.word	0x000000ff
        /*01ac*/ 	.word	0x00014008
        /*01b0*/ 	.short	0x0100
        /*01b2*/ 	.byte	0x08
	.zero		1


	//   ....[3]....
        /*01b4*/ 	.word	0x000017e0
        /*01b8*/ 	.word	0x000000ff
        /*01bc*/ 	.word	0x00014018
        /*01c0*/ 	.short	0x0100
        /*01c2*/ 	.byte	0x08
	.zero		1


	//   ....[4]....
        /*01c4*/ 	.word	0x000019e0
        /*01c8*/ 	.word	0x000000ff
        /*01cc*/ 	.word	0x00014000
        /*01d0*/ 	.short	0x010a
        /*01d2*/ 	.byte	0x08
	.zero		1


	//   ....[5]....
        /*01d4*/ 	.word	0x00001c90
        /*01d8*/ 	.word	0x000000ff
        /*01dc*/ 	.word	0x00014010
        /*01e0*/ 	.short	0x010a
        /*01e2*/ 	.byte	0x08
	.zero		1


	//   ....[6]....
        /*01e4*/ 	.word	0x00001ee0
        /*01e8*/ 	.word	0x000000ff
        /*01ec*/ 	.word	0x00014000
        /*01f0*/ 	.short	0x010a
        /*01f2*/ 	.byte	0x11
	.zero		1


	//   ....[7]....
        /*01f4*/ 	.word	0x000021c0
        /*01f8*/ 	.word	0x000000ff
        /*01fc*/ 	.word	0x00014010
        /*0200*/ 	.short	0x010a
        /*0202*/ 	.byte	0x11
	.zero		1


	//   ....[8]....
        /*0204*/ 	.word	0x000022a0
        /*0208*/ 	.word	0x000000ff
        /*020c*/ 	.word	0x00014000
        /*0210*/ 	.short	0x0108
        /*0212*/ 	.byte	0x08
	.zero		1


	//   ....[9]....
        /*0214*/ 	.word	0x000022b0
        /*0218*/ 	.word	0x000000ff
        /*021c*/ 	.word	0x00014010
        /*0220*/ 	.short	0x0108
        /*0222*/ 	.byte	0x08
	.zero		1


	//   ....[10]....
        /*0224*/ 	.word	0x00002300
        /*0228*/ 	.word	0x000000ff
        /*022c*/ 	.word	0x00014008
        /*0230*/ 	.short	0x0108
        /*0232*/ 	.byte	0x08
	.zero		1


	//   ....[11]....
        /*0234*/ 	.word	0x00002310
        /*0238*/ 	.word	0x000000ff
        /*023c*/ 	.word	0x00014018
        /*0240*/ 	.short	0x0108
        /*0242*/ 	.byte	0x08
	.zero		1


	//   ....[12]....
        /*0244*/ 	.word	0x00002a40
        /*0248*/ 	.word	0x000000ff
        /*024c*/ 	.word	0x00014000
        /*0250*/ 	.short	0x010a
        /*0252*/ 	.byte	0x08
	.zero		1


	//   ....[13]....
        /*0254*/ 	.word	0x00002a70
        /*0258*/ 	.word	0x000000ff
        /*025c*/ 	.word	0x00014010
        /*0260*/ 	.short	0x010a
        /*0262*/ 	.byte	0x08
	.zero		1


	//   ....[14]....
        /*0264*/ 	.word	0x00002aa0
        /*0268*/ 	.word	0x000000ff
        /*026c*/ 	.word	0x00014000
        /*0270*/ 	.short	0x010a
        /*0272*/ 	.byte	0x11
	.zero		1


	//   ....[15]....
        /*0274*/ 	.word	0x00002ad0
        /*0278*/ 	.word	0x000000ff
        /*027c*/ 	.word	0x00014010
        /*0280*/ 	.short	0x010a
        /*0282*/ 	.byte	0x11
	.zero		1


	//----- nvinfo : EIATTR_NUM_MBARRIERS
	.align		4
.L_48:
        /*0284*/ 	.byte	0x03, 0x38
        /*0286*/ 	.short	0x0004


	//----- nvinfo : EIATTR_EXIT_INSTR_OFFSETS
	.align		4
        /*0288*/ 	.byte	0x04, 0x1c
        /*028a*/ 	.short	(.L_50 - .L_49)


	//   ....[0]....
.L_49:
        /*028c*/ 	.word	0x00002a30


	//----- nvinfo : EIATTR_REQNTID
	.align		4
.L_50:
        /*0290*/ 	.byte	0x04, 0x10
        /*0292*/ 	.short	(.L_52 - .L_51)
.L_51:
        /*0294*/ 	.word	0x00000100
        /*0298*/ 	.word	0x00000001
        /*029c*/ 	.word	0x00000001


	//----- nvinfo : EIATTR_CRS_STACK_SIZE
	.align		4
.L_52:
        /*02a0*/ 	.byte	0x04, 0x1e
        /*02a2*/ 	.short	(.L_54 - .L_53)
.L_53:
        /*02a4*/ 	.word	0x00000000


	//----- nvinfo : EIATTR_CBANK_PARAM_SIZE
	.align		4
.L_54:
        /*02a8*/ 	.byte	0x03, 0x19
        /*02aa*/ 	.short	0x0050


	//----- nvinfo : EIATTR_PARAM_CBANK
	.align		4
        /*02ac*/ 	.byte	0x04, 0x0a
        /*02ae*/ 	.short	(.L_56 - .L_55)
	.align		4
.L_55:
        /*02b0*/ 	.word	index@(.nv.constant0.gluon_tcgen05)
        /*02b4*/ 	.short	0x0380
        /*02b6*/ 	.short	0x0050


	//----- nvinfo : EIATTR_SW_WAR
	.align		4
.L_56:
        /*02b8*/ 	.byte	0x04, 0x36
        /*02ba*/ 	.short	(.L_58 - .L_57)
.L_57:
        /*02bc*/ 	.word	0x00000008
.L_58:


//--------------------- .nv.compat                --------------------------
	.section	.nv.compat,"",@"SHT_CUDA_COMPAT_INFO"
	.align	4
        /*0000*/ 	.byte	0x02, 0x02, 0x02, 0x00, 0x02, 0x05, 0x05, 0x00, 0x02, 0x03, 0x03, 0x00, 0x02, 0x06, 0x01, 0x00


//--------------------- .nv.callgraph             --------------------------
	.section	.nv.callgraph,"",@"SHT_CUDA_CALLGRAPH"
	.align	4
	.sectionentsize	8
	.align		4
        /*0000*/ 	.word	0x00000000
	.align		4
        /*0004*/ 	.word	0xffffffff
	.align		4
        /*0008*/ 	.word	0x00000000
	.align		4
        /*000c*/ 	.word	0xfffffffe
	.align		4
        /*0010*/ 	.word	0x00000000
	.align		4
        /*0014*/ 	.word	0xfffffffd
	.align		4
        /*0018*/ 	.word	0x00000000
	.align		4
        /*001c*/ 	.word	0xfffffffc


//--------------------- .text.gluon_tcgen05       --------------------------
	.section	.text.gluon_tcgen05,"ax",@progbits
	.align	128
        .global         gluon_tcgen05
        .type           gluon_tcgen05,@function
        .size           gluon_tcgen05,(.L_x_77 - gluon_tcgen05)
        .other          gluon_tcgen05,@"STO_CUDA_ENTRY STV_DEFAULT"
gluon_tcgen05:
.text.gluon_tcgen05:
[----:B------:R-:W1:Y:S01]  /*0000*/  LDC R1, c[0x0][0x37c] ;  /* 0x0000df00ff017b82 */ /* 0x000e620000000800 */
[----:B------:R-:W2:Y:S02]  /*0010*/  S2R R0, SR_TID.X ;  /* 0x0000000000007919 */ /* 0x000ea40000002100 */
[----:B--2---:R-:W-:-:S13]  /*0020*/  ISETP.GE.U32.AND P2, PT, R0, 0x20, PT ;  /* 0x000000200000780c */ /* 0x004fda0003f46070 */
[----:B------:R-:W-:Y:S05]  /*0030*/  @P2 BRA `(.L_x_0) ;  /* 0x0000000000b82947 */ /* 0x000fea0003800000 */
[----:B------:R-:W2:Y:S01]  /*0040*/  S2UR UR6, SR_CgaCtaId ;  /* 0x00000000000679c3 */ /* 0x000ea20000008800 */
[----:B------:R-:W-:Y:S01]  /*0050*/  NOP ;  /* 0x0000000000007918 */ /* 0x000fe20000000000 */
[----:B------:R-:W-:Y:S02]  /*0060*/  UMOV UR4, 0x40 ;  /* 0x0000004000047882 */ /* 0x000fe40000000000 */
[----:B--2---:R-:W-:-:S09]  /*0070*/  ULEA UR4, UR6, UR4, 0x18 ;  /* 0x0000000406047291 */ /* 0x004fd2000f8ec0ff */
[----:B------:R-:W2:Y:S01]  /*0080*/  LDS.U8 R2, [UR4] ;  /* 0x00000004ff027984 */ /* 0x000ea20008000000 */
[----:B------:R-:W-:Y:S02]  /*0090*/  UMOV UR4, 0x400 ;  /* 0x0000040000047882 */ /* 0x000fe40000000000 */
[----:B------:R-:W-:Y:S01]  /*00a0*/  ULEA UR4, UR6, UR4, 0x18 ;  /* 0x0000000406047291 */ /* 0x000fe2000f8ec0ff */
[----:B--2---:R-:W-:-:S13]  /*00b0*/  ISETP.NE.AND P0, PT, R2, RZ, PT ;  /* 0x000000ff0200720c */ /* 0x004fda0003f05270 */
[----:B------:R-:W-:Y:S05]  /*00c0*/  @P0 BRA `(.L_x_1) ;  /* 0x00000000007c0947 */ /* 0x000fea0003800000 */
[----:B------:R-:W-:-:S13]  /*00d0*/  ELECT P0, URZ, PT ;  /* 0x0000000000ff782f */ /* 0x000fda0003800000 */
[----:B------:R-:W-:Y:S05]  /*00e0*/  @!P0 BRA `(.L_x_2) ;  /* 0x0000000000848947 */ /* 0x000fea0003800000 */
[----:B------:R-:W-:Y:S01]  /*00f0*/  UMOV UR5, 0x8 ;  /* 0x0000000800057882 */ /* 0x000fe20000000000 */
[----:B------:R-:W-:Y:S02]  /*0100*/  IMAD.MOV.U32 R5, RZ, RZ, 0x1 ;  /* 0x00000001ff057424 */ /* 0x000fe400078e00ff */
[----:B------:R-:W-:Y:S02]  /*0110*/  IMAD.MOV.U32 R3, RZ, RZ, 0xff ;  /* 0x000000ffff037424 */ /* 0x000fe400078e00ff */
[----:B------:R-:W-:Y:S04]  /*0120*/  DEPBAR.LE SB2, 0x36 ;  /* 0x0000ad800000791a */ /* 0x000fe80000000000 */
[----:B------:R-:W2:Y:S02]  /*0130*/  UTCATOMSWS.FIND_AND_SET.ALIGN UP0, UR5, UR5 ;  /* 0x00000005000575e3 */ /* 0x000ea40008000800 */
[----:B--2---:R-:W-:-:S04]  /*0140*/  PLOP3.LUT P0, PT, PT, PT, UP0, 0x80, 0x8 ;  /* 0x000000000008781c */ /* 0x004fc80003f0f008 */
[----:B------:R-:W-:-:S04]  /*0150*/  SEL R2, RZ, 0xffffffff, !P0 ;  /* 0xffffffffff027807 */ /* 0x000fc80004000000 */
[----:B------:R-:W-:Y:S01]  /*0160*/  ISETP.NE.AND P0, PT, R2, RZ, PT ;  /* 0x000000ff0200720c */ /* 0x000fe20003f05270 */
[----:B------:R-:W-:-:S12]  /*0170*/  IMAD.U32 R2, RZ, RZ, UR5 ;  /* 0x00000005ff027e24 */ /* 0x000fd8000f8e00ff */
[----:B------:R-:W-:Y:S05]  /*0180*/  @P0 BRA `(.L_x_3) ;  /* 0x0000000000240947 */ /* 0x000fea0003800000 */
.L_x_4:
[----:B------:R-:W-:Y:S05]  /*0190*/  NANOSLEEP 0x64 ;  /* 0x000000640000795d */ /* 0x000fea0003800000 */
[----:B------:R-:W-:-:S05]  /*01a0*/  UMOV UR5, 0x8 ;  /* 0x0000000800057882 */ /* 0x000fca0000000000 */
[----:B------:R-:W-:Y:S04]  /*01b0*/  DEPBAR.LE SB2, 0x36 ;  /* 0x0000ad800000791a */ /* 0x000fe80000000000 */
[----:B------:R-:W2:Y:S02]  /*01c0*/  UTCATOMSWS.FIND_AND_SET.ALIGN UP0, UR5, UR5 ;  /* 0x00000005000575e3 */ /* 0x000ea40008000800 */
[----:B--2---:R-:W-:-:S04]  /*01d0*/  PLOP3.LUT P0, PT, PT, PT, UP0, 0x80, 0x8 ;  /* 0x000000000008781c */ /* 0x004fc80003f0f008 */
[----:B------:R-:W-:-:S04]  /*01e0*/  SEL R2, RZ, 0xffffffff, !P0 ;  /* 0xffffffffff027807 */ /* 0x000fc80004000000 */
[----:B------:R-:W-:Y:S01]  /*01f0*/  ISETP.NE.AND P0, PT, R2, RZ, PT ;  /* 0x000000ff0200720c */ /* 0x000fe20003f05270 */
[----:B------:R-:W-:-:S12]  /*0200*/  IMAD.U32 R2, RZ, RZ, UR5 ;  /* 0x00000005ff027e24 */ /* 0x000fd8000f8e00ff */
[----:B------:R-:W-:Y:S05]  /*0210*/  @!P0 BRA `(.L_x_4) ;  /* 0xfffffffc00dc8947 */ /* 0x000fea000383ffff */
.L_x_3:
[C---:B------:R-:W-:Y:S01]  /*0220*/  VIADD R4, R2.reuse, 0x10 ;  /* 0x0000001002047836 */ /* 0x040fe20000000000 */
[----:B------:R-:W-:Y:S01]  /*0230*/  UMOV UR5, 0x50 ;  /* 0x0000005000057882 */ /* 0x000fe20000000000 */
[----:B------:R-:W-:Y:S01]  /*0240*/  SHF.L.U32 R3, R3, R2, RZ ;  /* 0x0000000203037219 */ /* 0x000fe200000006ff */
[----:B------:R-:W-:Y:S01]  /*0250*/  ULEA UR5, UR6, UR5, 0x18 ;  /* 0x0000000506057291 */ /* 0x000fe2000f8ec0ff */
[----:B------:R-:W-:Y:S01]  /*0260*/  IMAD.SHL.U32 R2, R2, 0x20, RZ ;  /* 0x0000002002027824 */ /* 0x000fe200078e00ff */
[----:B------:R-:W-:-:S04]  /*0270*/  SHF.L.U32 R4, R5, R4, RZ ;  /* 0x0000000405047219 */ /* 0x000fc800000006ff */
[----:B------:R-:W-:-:S05]  /*0280*/  LOP3.LUT R3, R4, R3, RZ, 0xfc, !PT ;  /* 0x0000000304037212 */ /* 0x000fca00078efcff */
[----:B------:R2:W-:Y:S04]  /*0290*/  ATOMS.OR RZ, [UR5], R3 ;  /* 0x00000003ffff798c */ /* 0x0005e8000b000005 */
[----:B------:R2:W-:Y:S01]  /*02a0*/  STS [UR4], R2 ;  /* 0x00000002ff007988 */ /* 0x0005e20008000804 */
[----:B------:R-:W-:Y:S05]  /*02b0*/  BRA `(.L_x_2) ;  /* 0x0000000000107947 */ /* 0x000fea0003800000 */
.L_x_1:
[----:B------:R-:W-:Y:S01]  /*02c0*/  IMAD.MOV.U32 R3, RZ, RZ, -0x1 ;  /* 0xffffffffff037424 */ /* 0x000fe200078e00ff */
[----:B------:R-:W-:-:S04]  /*02d0*/  MOV R2, 0x300 ;  /* 0x0000030000027802 */ /* 0x000fc80000000f00 */
[----:B------:R2:W-:Y:S03]  /*02e0*/  STS [UR4], R3 ;  /* 0x00000003ff007988 */ /* 0x0005e60008000804 */
[----:B-12---:R-:W-:Y:S05]  /*02f0*/  CALL.REL.NOINC `($__internal_1_$__cuda_sm10x_tcgen05_guardrail_trap_phase_invalid_during_alloc) ;  /* 0x00000028000c7944 */ /* 0x006fea0003c00000 */
.L_x_2:
[----:B------:R-:W-:Y:S05]  /*0300*/  WARPSYNC.ALL ;  /* 0x0000000000007948 */ /* 0x000fea0003800000 */
[----:B------:R-:W-:Y:S01]  /*0310*/  NOP ;  /* 0x0000000000007918 */ /* 0x000fe20000000000 */
.L_x_0:
[----:B------:R-:W3:Y:S08]  /*0320*/  S2UR UR4, SR_CgaCtaId ;  /* 0x00000000000479c3 */ /* 0x000ef00000008800 */
[----:B------:R-:W-:Y:S01]  /*0330*/  BAR.SYNC.DEFER_BLOCKING 0x0 ;  /* 0x0000000000007b1d */ /* 0x000fe20000010000 */
[----:B------:R-:W-:-:S05]  /*0340*/  LOP3.LUT R68, R0, 0xff, RZ, 0xc0, !PT ;  /* 0x000000ff00447812 */ /* 0x000fca00078ec0ff */
[----:B------:R-:W-:Y:S02]  /*0350*/  UMOV UR8, 0x400 ;  /* 0x0000040000087882 */ /* 0x000fe40000000000 */
[----:B------:R-:W4:Y:S08]  /*0360*/  LDC R10, c[0x0][0x3a0] ;  /* 0x0000e800ff0a7b82 */ /* 0x000f300000000800 */
[----:B------:R-:W5:Y:S01]  /*0370*/  S2UR UR12, SR_CTAID.Y ;  /* 0x00000000000c79c3 */ /* 0x000f620000002600 */
[----:B---3--:R-:W-:-:S09]  /*0380*/  ULEA UR8, UR4, UR8, 0x18 ;  /* 0x0000000804087291 */ /* 0x008fd2000f8ec0ff */
[----:B--2---:R-:W2:Y:S01]  /*0390*/  LDS R3, [UR8] ;  /* 0x00000008ff037984 */ /* 0x004ea20008000800 */
[----:B------:R-:W-:Y:S06]  /*03a0*/  BAR.SYNC.DEFER_BLOCKING 0x0 ;  /* 0x0000000000007b1d */ /* 0x000fec0000010000 */
[----:B------:R-:W-:Y:S05]  /*03b0*/  @P2 BRA `(.L_x_5) ;  /* 0x0000000000182947 */ /* 0x000fea0003800000 */
[----:B------:R-:W-:Y:S01]  /*03c0*/  ELECT P0, URZ, PT ;  /* 0x0000000000ff782f */ /* 0x000fe20003800000 */
[----:B------:R-:W-:Y:S01]  /*03d0*/  IMAD.MOV.U32 R2, RZ, RZ, 0x1 ;  /* 0x00000001ff027424 */ /* 0x000fe200078e00ff */
[----:B------:R-:W-:Y:S01]  /*03e0*/  UMOV UR5, 0x40 ;  /* 0x0000004000057882 */ /* 0x000fe20000000000 */
[----:B------:R-:W-:Y:S01]  /*03f0*/  UVIRTCOUNT.DEALLOC.SMPOOL 0x80 ;  /* 0x000000800000784c */ /* 0x000fe20000000000 */
[----:B------:R-:W-:-:S09]  /*0400*/  ULEA UR5, UR4, UR5, 0x18 ;  /* 0x0000000504057291 */ /* 0x000fd2000f8ec0ff */
[----:B------:R3:W-:Y:S03]  /*0410*/  @P0 STS.U8 [UR5], R2 ;  /* 0x00000002ff000988 */ /* 0x0007e60008000005 */
.L_x_5:
[----:B------:R-:W3:Y:S01]  /*0420*/  S2UR UR4, SR_CTAID.Z ;  /* 0x00000000000479c3 */ /* 0x000ee20000002700 */
[----:B------:R-:W5:Y:S01]  /*0430*/  LDCU UR5, c[0x0][0x370] ;  /* 0x00006e00ff0577ac */ /* 0x000f620008000800 */
[----:B------:R-:W-:Y:S01]  /*0440*/  ISETP.GE.U32.AND P0, PT, R68, 0x20, PT ;  /* 0x000000204400780c */ /* 0x000fe20003f06070 */
[----:B----4-:R-:W-:Y:S01]  /*0450*/  VIADD R5, R10, 0xffffffff ;  /* 0xffffffff0a057836 */ /* 0x010fe20000000000 */
[C---:B------:R-:W-:Y:S01]  /*0460*/  ISETP.NE.U32.AND P3, PT, R68.reuse, RZ, PT ;  /* 0x000000ff4400720c */ /* 0x040fe20003f65070 */
[----:B------:R-:W3:Y:S01]  /*0470*/  LDCU UR6, c[0x0][0x374] ;  /* 0x00006e80ff0677ac */ /* 0x000ee20008000800 */
[----:B------:R-:W-:Y:S01]  /*0480*/  LEA R4, R68, UR8, 0x2 ;  /* 0x0000000844047c11 */ /* 0x000fe2000f8e10ff */
[----:B------:R-:W-:Y:S01]  /*0490*/  BSSY.RECONVERGENT B0, `(.L_x_6) ;  /* 0x0000015000007945 */ /* 0x000fe20003800200 */
[----:B------:R-:W5:Y:S01]  /*04a0*/  S2UR UR13, SR_CTAID.X ;  /* 0x00000000000d79c3 */ /* 0x000f620000002500 */
[----:B------:R-:W4:Y:S01]  /*04b0*/  LDCU.64 UR10, c[0x0][0x3c0] ;  /* 0x00007800ff0a77ac */ /* 0x000f220008000a00 */
[----:B--2---:R-:W-:-:S05]  /*04c0*/  R2UR UR24, R3 ;  /* 0x00000000031872ca */ /* 0x004fca00000e0000 */
[----:B------:R2:W-:Y:S01]  /*04d0*/  @!P0 STS [R4], RZ ;  /* 0x000000ff04008388 */ /* 0x0005e20000000800 */
[----:B------:R-:W1:Y:S01]  /*04e0*/  LDC R6, c[0x0][0x398] ;  /* 0x0000e600ff067b82 */ /* 0x000e620000000800 */
[----:B------:R-:W-:Y:S02]  /*04f0*/  NOP ;  /* 0x0000000000007918 */ /* 0x000fe40000000000 */
[----:B------:R2:W-:Y:S01]  /*0500*/  @!P3 STS [UR8+0x20], R5 ;  /* 0x00002005ff00b988 */ /* 0x0005e20008000808 */
[----:B---3-5:R-:W-:-:S04]  /*0510*/  UIMAD UR4, UR4, UR6, UR12 ;  /* 0x00000006040472a4 */ /* 0x028fc8000f8e020c */
[----:B------:R-:W-:-:S04]  /*0520*/  UIMAD UR4, UR4, UR5, UR13 ;  /* 0x00000005040472a4 */ /* 0x000fc8000f8e020d */
[----:B------:R-:W-:-:S04]  /*0530*/  UIMAD UR4, UR4, 0x180, URZ ;  /* 0x00000180040478a4 */ /* 0x000fc8000f8e02ff */
[----:B----4-:R-:W-:Y:S01]  /*0540*/  UIADD3 UR20, UP0, UPT, UR4, UR10, URZ ;  /* 0x0000000a04147290 */ /* 0x010fe2000ff1e0ff */
[----:B-1----:R-:W-:-:S03]  /*0550*/  VIADD R6, R6, 0xffffffff ;  /* 0xffffffff06067836 */ /* 0x002fc60000000000 */
[----:B------:R-:W-:Y:S01]  /*0560*/  ULEA.HI.X.SX32 UR21, UR4, UR11, 0x1, UP0 ;  /* 0x0000000b04157291 */ /* 0x000fe200080f0eff */
[----:B--2---:R-:W-:Y:S11]  /*0570*/  @P3 BRA `(.L_x_7) ;  /* 0x0000000000183947 */ /* 0x004ff60003800000 */
[----:B------:R-:W1:Y:S01]  /*0580*/  LDS R2, [UR8+0x8] ;  /* 0x00000808ff027984 */ /* 0x000e620008000800 */
[----:B------:R-:W2:Y:S01]  /*0590*/  LDC.64 R8, c[0x0][0x380] ;  /* 0x0000e000ff087b82 */ /* 0x000ea20000000a00 */
[----:B------:R-:W-:Y:S02]  /*05a0*/  IMAD.MOV.U32 R3, RZ, RZ, 0x70 ;  /* 0x00000070ff037424 */ /* 0x000fe400078e00ff */
[----:B--2---:R2:W-:Y:S03]  /*05b0*/  STS.64 [UR8], R8 ;  /* 0x00000008ff007988 */ /* 0x0045e60008000a08 */
[----:B-1----:R-:W-:-:S05]  /*05c0*/  LOP3.LUT R2, R2, 0x10, R3, 0xd8, !PT ;  /* 0x0000001002027812 */ /* 0x002fca00078ed803 */
[----:B------:R2:W-:Y:S02]  /*05d0*/  STS [UR8+0x8], R2 ;  /* 0x00000802ff007988 */ /* 0x0005e40008000808 */
.L_x_7:
[----:B------:R-:W-:Y:S05]  /*05e0*/  BSYNC.RECONVERGENT B0 ;  /* 0x0000000000007941 */ /* 0x000fea0003800200 */
.L_x_6:
[----:B------:R-:W-:Y:S04]  /*05f0*/  BSSY.RECONVERGENT B0, `(.L_x_8) ;  /* 0x000000a000007945 */ /* 0x000fe80003800200 */
[----:B------:R-:W-:Y:S05]  /*0600*/  @P3 BRA `(.L_x_9) ;  /* 0x0000000000203947 */ /* 0x000fea0003800000 */
[----:B--2---:R-:W1:Y:S01]  /*0610*/  LDS R2, [UR8+0x34] ;  /* 0x00003408ff027984 */ /* 0x004e620008000800 */
[----:B------:R-:W-:Y:S02]  /*0620*/  IMAD.MOV.U32 R3, RZ, RZ, 0x7f000000 ;  /* 0x7f000000ff037424 */ /* 0x000fe400078e00ff */
[----:B------:R-:W-:Y:S01]  /*0630*/  @!P3 IMAD.MOV.U32 R7, RZ, RZ, 0x3f ;  /* 0x0000003fff07b424 */ /* 0x000fe200078e00ff */
[----:B------:R-:W2:Y:S02]  /*0640*/  @!P3 LDS R8, [UR8+0x38] ;  /* 0x00003808ff08b984 */ /* 0x000ea40008000800 */
[----:B-1----:R-:W-:Y:S02]  /*0650*/  LOP3.LUT R2, R2, 0xff000000, R3, 0xb8, !PT ;  /* 0xff00000002027812 */ /* 0x002fe400078eb803 */
[----:B--2---:R-:W-:-:S03]  /*0660*/  @!P3 LOP3.LUT R3, R8, 0xff, R7, 0xb8, !PT ;  /* 0x000000ff0803b812 */ /* 0x004fc600078eb807 */
[----:B------:R1:W-:Y:S04]  /*0670*/  STS [UR8+0x34], R2 ;  /* 0x00003402ff007988 */ /* 0x0003e80008000808 */
[----:B------:R1:W-:Y:S02]  /*0680*/  @!P3 STS [UR8+0x38], R3 ;  /* 0x00003803ff00b988 */ /* 0x0003e40008000808 */
.L_x_9:
[----:B------:R-:W-:Y:S05]  /*0690*/  BSYNC.RECONVERGENT B0 ;  /* 0x0000000000007941 */ /* 0x000fea0003800200 */
.L_x_8:
[----:B------:R-:W-:Y:S04]  /*06a0*/  BSSY.RECONVERGENT B0, `(.L_x_10) ;  /* 0x000000a000007945 */ /* 0x000fe80003800200 */
[----:B------:R-:W-:Y:S05]  /*06b0*/  @P3 BRA `(.L_x_11) ;  /* 0x0000000000203947 */ /* 0x000fea0003800000 */
[----:B-12---:R-:W1:Y:S01]  /*06c0*/  LDS R2, [UR8+0x1c] ;  /* 0x00001c08ff027984 */ /* 0x006e620008000800 */
[----:B------:R-:W2:Y:S03]  /*06d0*/  LDC.64 R8, c[0x0][0x3a8] ;  /* 0x0000ea00ff087b82 */ /* 0x000ea60000000a00 */
[----:B------:R3:W-:Y:S01]  /*06e0*/  STS [UR8+0x24], R6 ;  /* 0x00002406ff007988 */ /* 0x0007e20008000808 */
[--C-:B--2---:R-:W-:Y:S02]  /*06f0*/  SHF.R.U32.HI R7, RZ, 0x4, R9.reuse ;  /* 0x00000004ff077819 */ /* 0x104fe40000011609 */
[----:B------:R-:W-:-:S05]  /*0700*/  SHF.R.U64 R3, R8, 0x4, R9 ;  /* 0x0000000408037819 */ /* 0x000fca0000001209 */
[----:B------:R3:W-:Y:S01]  /*0710*/  STS [UR8+0xc], R3 ;  /* 0x00000c03ff007988 */ /* 0x0007e20008000808 */
[----:B-1----:R-:W-:-:S05]  /*0720*/  LOP3.LUT R2, R2, 0xf, R7, 0xb8, !PT ;  /* 0x0000000f02027812 */ /* 0x002fca00078eb807 */
[----:B------:R3:W-:Y:S02]  /*0730*/  STS [UR8+0x1c], R2 ;  /* 0x00001c02ff007988 */ /* 0x0007e40008000808 */
.L_x_11:
[----:B------:R-:W-:Y:S05]  /*0740*/  BSYNC.RECONVERGENT B0 ;  /* 0x0000000000007941 */ /* 0x000fea0003800200 */
.L_x_10:
[----:B------:R-:W-:Y:S04]  /*0750*/  BSSY.RECONVERGENT B1, `(.L_x_12) ;  /* 0x000001d000017945 */ /* 0x000fe80003800200 */
[----:B------:R-:W-:Y:S04]  /*0760*/  BSSY.RELIABLE B0, `(.L_x_13) ;  /* 0x0000018000007945 */ /* 0x000fe80003800100 */
[----:B------:R-:W-:Y:S05]  /*0770*/  @P3 BRA `(.L_x_14) ;  /* 0x00000000001c3947 */ /* 0x000fea0003800000 */
[----:B-123--:R-:W1:Y:S02]  /*0780*/  LDS R2, [UR8+0x34] ;  /* 0x00003408ff027984 */ /* 0x00ee640008000800 */
[----:B-1----:R-:W-:-:S05]  /*0790*/  LOP3.LUT R2, R2, 0x7, RZ, 0xb8, !PT ;  /* 0x0000000702027812 */ /* 0x002fca00078eb8ff */
[----:B------:R1:W-:Y:S01]  /*07a0*/  STS [UR8+0x34], R2 ;  /* 0x00003402ff007988 */ /* 0x0003e20008000808 */
[----:B------:R-:W-:Y:S05]  /*07b0*/  @P3 BRA `(.L_x_15) ;  /* 0x00000000001c3947 */ /* 0x000fea0003800000 */
[----:B-1----:R-:W1:Y:S02]  /*07c0*/  LDS R2, [UR8+0x34] ;  /* 0x00003408ff027984 */ /* 0x002e640008000800 */
[----:B-1----:R-:W-:-:S05]  /*07d0*/  LOP3.LUT R2, R2, 0x38, RZ, 0xb8, !PT ;  /* 0x0000003802027812 */ /* 0x002fca00078eb8ff */
[----:B------:R4:W-:Y:S02]  /*07e0*/  STS [UR8+0x34], R2 ;  /* 0x00003402ff007988 */ /* 0x0009e40008000808 */
.L_x_14:
[----:B------:R-:W-:Y:S05]  /*07f0*/  @P3 BRA `(.L_x_16) ;  /* 0x00000000001c3947 */ /* 0x000fea0003800000 */
[----:B-1234-:R-:W1:Y:S02]  /*0800*/  LDS R2, [UR8+0x8] ;  /* 0x00000808ff027984 */ /* 0x01ee640008000800 */
[----:B-1----:R-:W-:-:S05]  /*0810*/  LOP3.LUT R2, R2, 0x780, RZ, 0xb8, !PT ;  /* 0x0000078002027812 */ /* 0x002fca00078eb8ff */
[----:B------:R2:W-:Y:S02]  /*0820*/  STS [UR8+0x8], R2 ;  /* 0x00000802ff007988 */ /* 0x0005e40008000808 */
.L_x_15:
[----:B------:R-:W-:Y:S05]  /*0830*/  @P3 BRA `(.L_x_17) ;  /* 0x0000000000283947 */ /* 0x000fea0003800000 */
[----:B-12---:R-:W1:Y:S02]  /*0840*/  LDS R2, [UR8+0x8] ;  /* 0x00000808ff027984 */ /* 0x006e640008000800 */
[----:B-1----:R-:W-:-:S05]  /*0850*/  LOP3.LUT R2, R2, 0x1800, RZ, 0xb8, !PT ;  /* 0x0000180002027812 */ /* 0x002fca00078eb8ff */
[----:B------:R5:W-:Y:S02]  /*0860*/  STS [UR8+0x8], R2 ;  /* 0x00000802ff007988 */ /* 0x000be40008000808 */
.L_x_16:
[----:B------:R-:W-:Y:S05]  /*0870*/  @P3 BREAK.RELIABLE B0 ;  /* 0x0000000000003942 */ /* 0x000fea0003800100 */
[----:B------:R-:W-:Y:S05]  /*0880*/  @P3 BRA `(.L_x_18) ;  /* 0x0000000000243947 */ /* 0x000fea0003800000 */
[----:B-1-3--:R-:W1:Y:S01]  /*0890*/  LDS R3, [UR8+0x8] ;  /* 0x00000808ff037984 */ /* 0x00ae620008000800 */
[----:B--2-45:R-:W-:-:S05]  /*08a0*/  IMAD.MOV.U32 R2, RZ, RZ, 0x6000 ;  /* 0x00006000ff027424 */ /* 0x034fca00078e00ff */
[----:B-1----:R-:W-:-:S04]  /*08b0*/  LOP3.LUT R2, R3, 0x6000, R2, 0xd8, !PT ;  /* 0x0000600003027812 */ /* 0x002fc800078ed802 */
[----:B------:R-:W-:-:S05]  /*08c0*/  LOP3.LUT R2, R2, 0x400000, RZ, 0xb8, !PT ;  /* 0x0040000002027812 */ /* 0x000fca00078eb8ff */
[----:B------:R3:W-:Y:S02]  /*08d0*/  STS [UR8+0x8], R2 ;  /* 0x00000802ff007988 */ /* 0x0007e40008000808 */
.L_x_17:
[----:B------:R-:W-:Y:S05]  /*08e0*/  BSYNC.RELIABLE B0 ;  /* 0x0000000000007941 */ /* 0x000fea0003800100 */
.L_x_13:
[----:B-123--:R-:W1:Y:S02]  /*08f0*/  @!P3 LDS R2, [UR8+0x8] ;  /* 0x00000808ff02b984 */ /* 0x00ee640008000800 */
[----:B-1----:R-:W-:-:S05]  /*0900*/  @!P3 LOP3.LUT R2, R2, 0x8000, RZ, 0xb8, !PT ;  /* 0x000080000202b812 */ /* 0x002fca00078eb8ff */
[----:B------:R1:W-:Y:S02]  /*0910*/  @!P3 STS [UR8+0x8], R2 ;  /* 0x00000802ff00b988 */ /* 0x0003e40008000808 */
.L_x_18:
[----:B------:R-:W-:Y:S05]  /*0920*/  BSYNC.RECONVERGENT B1 ;  /* 0x0000000000017941 */ /* 0x000fea0003800200 */
.L_x_12:
[----:B------:R-:W-:Y:S05]  /*0930*/  WARPSYNC.ALL ;  /* 0x0000000000007948 */ /* 0x000fea0003800000 */
[----:B------:R-:W-:Y:S01]  /*0940*/  NOP ;  /* 0x0000000000007918 */ /* 0x000fe20000000000 */
[----:B------:R-:W1:Y:S02]  /*0950*/  LDC R7, c[0x0][0x39c] ;  /* 0x0000e700ff077b82 */ /* 0x000e640000000800 */
[----:B-1----:R-:W-:Y:S01]  /*0960*/  VIADD R7, R7, 0xffffffff ;  /* 0xffffffff07077836 */ /* 0x002fe20000000000 */
[----:B------:R-:W-:Y:S06]  /*0970*/  @P0 BRA `(.L_x_19) ;  /* 0x0000000000300947 */ /* 0x000fec0003800000 */
[----:B--2345:R-:W1:Y:S01]  /*0980*/  S2R R2, SR_LANEID ;  /* 0x0000000000027919 */ /* 0x03ce620000000000 */
[----:B------:R-:W-:Y:S05]  /*0990*/  WARPSYNC.ALL ;  /* 0x0000000000007948 */ /* 0x000fea0003800000 */
[----:B------:R-:W-:Y:S01]  /*09a0*/  NOP ;  /* 0x0000000000007918 */ /* 0x000fe20000000000 */
[----:B-1----:R-:W-:-:S05]  /*09b0*/  IMAD.SHL.U32 R8, R2, 0x4, RZ ;  /* 0x0000000402087824 */ /* 0x002fca00078e00ff */
[----:B------:R-:W1:Y:S01]  /*09c0*/  LDS R9, [R8+UR8] ;  /* 0x0000000808097984 */ /* 0x000e620008000800 */
[----:B------:R-:W-:-:S05]  /*09d0*/  IADD3 R2, P1, PT, R8, UR20, RZ ;  /* 0x0000001408027c10 */ /* 0x000fca000ff3e0ff */
[----:B------:R-:W-:-:S05]  /*09e0*/  IMAD.X R3, RZ, RZ, UR21, P1 ;  /* 0x00000015ff037e24 */ /* 0x000fca00088e06ff */
[----:B-1----:R1:W2:Y:S01]  /*09f0*/  ATOMG.E.EXCH.STRONG.GPU PT, RZ, [R2], R9 ;  /* 0x0000000902ff73a8 */ /* 0x0022a200041ee100 */
[----:B------:R-:W-:-:S04]  /*0a00*/  DEPBAR {5,4,3,2,1,0} ;  /* 0x0000003f0000791a */ /* 0x000fc80000000000 */
[----:B------:R-:W3:Y:S02]  /*0a10*/  CCTL.E.C.LDCU.IV.DEEP [UR20] ;  /* 0x0000000014007540 */ /* 0x000ee40009c08000 */
[----:B---3--:R1:W-:Y:S01]  /*0a20*/  UTMACCTL.IV [UR20] ;  /* 0x00000000140079b9 */ /* 0x0083e20008000000 */
[----:B------:R-:W-:Y:S01]  /*0a30*/  NOP ;  /* 0x0000000000007918 */ /* 0x000fe20000000000 */
.L_x_19:
[----:B------:R-:W-:Y:S05]  /*0a40*/  @P0 BRA `(.L_x_20) ;  /* 0x00000000000c0947 */ /* 0x000fea0003800000 */
[----:B------:R0:W-:Y:S01]  /*0a50*/  UTMACMDFLUSH ;  /* 0x00000000000079b7 */ /* 0x0001e20000000000 */
[----:B------:R-:W-:Y:S05]  /*0a60*/  @P0 BRA `(.L_x_20) ;  /* 0x0000000000040947 */ /* 0x000fea0003800000 */
[----:B------:R-:W-:-:S04]  /*0a70*/  DEPBAR.LE SB0, 0x0 ;  /* 0x000080000000791a */ /* 0x000fc80000000000 */
.L_x_20:
[----:B------:R-:W-:Y:S05]  /*0a80*/  WARPSYNC.ALL ;  /* 0x0000000000007948 */ /* 0x000fea0003800000 */
[----:B------:R-:W-:Y:S01]  /*0a90*/  NOP ;  /* 0x0000000000007918 */ /* 0x000fe20000000000 */
[----:B--2---:R-:W-:Y:S06]  /*0aa0*/  BAR.SYNC.DEFER_BLOCKING 0x0 ;  /* 0x0000000000007b1d */ /* 0x004fec0000010000 */
[----:B------:R-:W-:Y:S02]  /*0ab0*/  BSSY.RECONVERGENT B1, `(.L_x_21) ;  /* 0x000000b000017945 */ /* 0x000fe40003800200 */
[----:B------:R-:W-:Y:S06]  /*0ac0*/  BAR.SYNC.DEFER_BLOCKING 0x0 ;  /* 0x0000000000007b1d */ /* 0x000fec0000010000 */
[----:B------:R2:W-:Y:S01]  /*0ad0*/  @!P0 STS [R4], RZ ;  /* 0x000000ff04008388 */ /* 0x0005e20000000800 */
[----:B------:R-:W-:Y:S01]  /*0ae0*/  NOP ;  /* 0x0000000000007918 */ /* 0x000fe20000000000 */
[----:B------:R-:W-:Y:S05]  /*0af0*/  @P3 BRA `(.L_x_22) ;  /* 0x0000000000183947 */ /* 0x000fea0003800000 */
[----:B-1-345:R-:W1:Y:S01]  /*0b00*/  LDS R2, [UR8+0x8] ;  /* 0x00000808ff027984 */ /* 0x03ae620008000800 */
[----:B------:R-:W3:Y:S01]  /*0b10*/  LDC.64 R8, c[0x0][0x388] ;  /* 0x0000e200ff087b82 */ /* 0x000ee20000000a00 */
[----:B------:R-:W-:Y:S02]  /*0b20*/  IMAD.MOV.U32 R3, RZ, RZ, 0x70 ;  /* 0x00000070ff037424 */ /* 0x000fe400078e00ff */
[----:B---3--:R3:W-:Y:S03]  /*0b30*/  STS.64 [UR8], R8 ;  /* 0x00000008ff007988 */ /* 0x0087e60008000a08 */
[----:B-1----:R-:W-:-:S05]  /*0b40*/  LOP3.LUT R2, R2, 0x10, R3, 0xd8, !PT ;  /* 0x0000001002027812 */ /* 0x002fca00078ed803 */
[----:B------:R3:W-:Y:S02]  /*0b50*/  STS [UR8+0x8], R2 ;  /* 0x00000802ff007988 */ /* 0x0007e40008000808 */
.L_x_22:
[----:B-1----:R-:W-:Y:S05]  /*0b60*/  BSYNC.RECONVERGENT B1 ;  /* 0x0000000000017941 */ /* 0x002fea0003800200 */
.L_x_21:
[----:B------:R-:W-:Y:S04]  /*0b70*/  BSSY.RECONVERGENT B1, `(.L_x_23) ;  /* 0x000000a000017945 */ /* 0x000fe80003800200 */
[----:B------:R-:W-:Y:S05]  /*0b80*/  @P3 BRA `(.L_x_24) ;  /* 0x0000000000203947 */ /* 0x000fea0003800000 */
[----:B---345:R-:W1:Y:S01]  /*0b90*/  LDS R2, [UR8+0x34] ;  /* 0x00003408ff027984 */ /* 0x038e620008000800 */
[----:B------:R-:W-:Y:S02]  /*0ba0*/  IMAD.MOV.U32 R9, RZ, RZ, 0x7f000000 ;  /* 0x7f000000ff097424 */ /* 0x000fe400078e00ff */
[----:B------:R-:W-:Y:S01]  /*0bb0*/  @!P3 IMAD.MOV.U32 R3, RZ, RZ, 0x7f ;  /* 0x0000007fff03b424 */ /* 0x000fe200078e00ff */
[----:B------:R-:W3:Y:S02]  /*0bc0*/  @!P3 LDS R8, [UR8+0x38] ;  /* 0x00003808ff08b984 */ /* 0x000ee40008000800 */
[----:B-1----:R-:W-:Y:S02]  /*0bd0*/  LOP3.LUT R2, R2, 0xff000000, R9, 0xb8, !PT ;  /* 0xff00000002027812 */ /* 0x002fe400078eb809 */
[----:B---3--:R-:W-:-:S03]  /*0be0*/  @!P3 LOP3.LUT R3, R8, 0xff, R3, 0xb8, !PT ;  /* 0x000000ff0803b812 */ /* 0x008fc600078eb803 */
[----:B------:R1:W-:Y:S04]  /*0bf0*/  STS [UR8+0x34], R2 ;  /* 0x00003402ff007988 */ /* 0x0003e80008000808 */
[----:B------:R1:W-:Y:S02]  /*0c00*/  @!P3 STS [UR8+0x38], R3 ;  /* 0x00003803ff00b988 */ /* 0x0003e40008000808 */
.L_x_24:
[----:B------:R-:W-:Y:S05]  /*0c10*/  BSYNC.RECONVERGENT B1 ;  /* 0x0000000000017941 */ /* 0x000fea0003800200 */
.L_x_23:
[----:B------:R-:W-:Y:S04]  /*0c20*/  BSSY.RECONVERGENT B1, `(.L_x_25) ;  /* 0x0000004000017945 */ /* 0x000fe80003800200 */
[----:B------:R-:W-:Y:S05]  /*0c30*/  @P3 BRA `(.L_x_26) ;  /* 0x0000000000083947 */ /* 0x000fea0003800000 */
[----:B------:R1:W-:Y:S04]  /*0c40*/  STS [UR8+0x24], R5 ;  /* 0x00002405ff007988 */ /* 0x0003e80008000808 */
[----:B------:R1:W-:Y:S02]  /*0c50*/  STS [UR8+0x20], R7 ;  /* 0x00002007ff007988 */ /* 0x0003e40008000808 */
.L_x_26:
[----:B------:R-:W-:Y:S05]  /*0c60*/  BSYNC.RECONVERGENT B1 ;  /* 0x0000000000017941 */ /* 0x000fea0003800200 */
.L_x_25:
[----:B------:R-:W-:Y:S04]  /*0c70*/  BSSY.RECONVERGENT B2, `(.L_x_27) ;  /* 0x0000025000027945 */ /* 0x000fe80003800200 */
[----:B------:R-:W-:Y:S04]  /*0c80*/  BSSY.RELIABLE B1, `(.L_x_28) ;  /* 0x0000020000017945 */ /* 0x000fe80003800100 */
[----:B------:R-:W-:Y:S05]  /*0c90*/  @P3 BRA `(.L_x_29) ;  /* 0x00000000002c3947 */ /* 0x000fea0003800000 */
[----:B-1-345:R-:W1:Y:S01]  /*0ca0*/  LDS R2, [UR8+0x1c] ;  /* 0x00001c08ff027984 */ /* 0x03ae620008000800 */
[----:B------:R-:W3:Y:S02]  /*0cb0*/  LDC.64 R8, c[0x0][0x3b0] ;  /* 0x0000ec00ff087b82 */ /* 0x000ee40000000a00 */
[--C-:B---3--:R-:W-:Y:S02]  /*0cc0*/  SHF.R.U32.HI R5, RZ, 0x4, R9.reuse ;  /* 0x00000004ff057819 */ /* 0x108fe40000011609 */
[----:B------:R-:W-:-:S05]  /*0cd0*/  SHF.R.U64 R3, R8, 0x4, R9 ;  /* 0x0000000408037819 */ /* 0x000fca0000001209 */
[----:B------:R3:W-:Y:S01]  /*0ce0*/  STS [UR8+0xc], R3 ;  /* 0x00000c03ff007988 */ /* 0x0007e20008000808 */
[----:B-1----:R-:W-:-:S05]  /*0cf0*/  LOP3.LUT R2, R2, 0xf, R5, 0xb8, !PT ;  /* 0x0000000f02027812 */ /* 0x002fca00078eb805 */
[----:B------:R3:W-:Y:S01]  /*0d00*/  STS [UR8+0x1c], R2 ;  /* 0x00001c02ff007988 */ /* 0x0007e20008000808 */
[----:B------:R-:W-:Y:S05]  /*0d10*/  @P3 BRA `(.L_x_30) ;  /* 0x00000000001c3947 */ /* 0x000fea0003800000 */
[----:B---3--:R-:W1:Y:S02]  /*0d20*/  LDS R2, [UR8+0x34] ;  /* 0x00003408ff027984 */ /* 0x008e640008000800 */
[----:B-1----:R-:W-:-:S05]  /*0d30*/  LOP3.LUT R2, R2, 0x7, RZ, 0xb8, !PT ;  /* 0x0000000702027812 */ /* 0x002fca00078eb8ff */
[----:B------:R1:W-:Y:S02]  /*0d40*/  STS [UR8+0x34], R2 ;  /* 0x00003402ff007988 */ /* 0x0003e40008000808 */
.L_x_29:
[----:B------:R-:W-:Y:S05]  /*0d50*/  @P3 BRA `(.L_x_31) ;  /* 0x00000000001c3947 */ /* 0x000fea0003800000 */
[----:B-1-345:R-:W1:Y:S02]  /*0d60*/  LDS R2, [UR8+0x34] ;  /* 0x00003408ff027984 */ /* 0x03ae640008000800 */
[----:B-1----:R-:W-:-:S05]  /*0d70*/  LOP3.LUT R2, R2, 0x38, RZ, 0xb8, !PT ;  /* 0x0000003802027812 */ /* 0x002fca00078eb8ff */
[----:B------:R1:W-:Y:S02]  /*0d80*/  STS [UR8+0x34], R2 ;  /* 0x00003402ff007988 */ /* 0x0003e40008000808 */
.L_x_30:
[----:B------:R-:W-:Y:S05]  /*0d90*/  @P3 BRA `(.L_x_32) ;  /* 0x00000000001c3947 */ /* 0x000fea0003800000 */
[----:B-1-3--:R-:W1:Y:S02]  /*0da0*/  LDS R2, [UR8+0x8] ;  /* 0x00000808ff027984 */ /* 0x00ae640008000800 */
[----:B-1----:R-:W-:-:S05]  /*0db0*/  LOP3.LUT R2, R2, 0x780, RZ, 0xb8, !PT ;  /* 0x0000078002027812 */ /* 0x002fca00078eb8ff */
[----:B------:R1:W-:Y:S02]  /*0dc0*/  STS [UR8+0x8], R2 ;  /* 0x00000802ff007988 */ /* 0x0003e40008000808 */
.L_x_31:
[----:B------:R-:W-:Y:S05]  /*0dd0*/  @P3 BRA `(.L_x_33) ;  /* 0x0000000000283947 */ /* 0x000fea0003800000 */
[----:B-1-345:R-:W1:Y:S02]  /*0de0*/  LDS R2, [UR8+0x8] ;  /* 0x00000808ff027984 */ /* 0x03ae640008000800 */
[----:B-1----:R-:W-:-:S05]  /*0df0*/  LOP3.LUT R2, R2, 0x1800, RZ, 0xb8, !PT ;  /* 0x0000180002027812 */ /* 0x002fca00078eb8ff */
[----:B------:R4:W-:Y:S02]  /*0e00*/  STS [UR8+0x8], R2 ;  /* 0x00000802ff007988 */ /* 0x0009e40008000808 */
.L_x_32:
[----:B------:R-:W-:Y:S05]  /*0e10*/  @P3 BREAK.RELIABLE B1 ;  /* 0x0000000000013942 */ /* 0x000fea0003800100 */
[----:B------:R-:W-:Y:S05]  /*0e20*/  @P3 BRA `(.L_x_34) ;  /* 0x0000000000243947 */ /* 0x000fea0003800000 */
[----:B-1-34-:R-:W1:Y:S01]  /*0e30*/  LDS R2, [UR8+0x8] ;  /* 0x00000808ff027984 */ /* 0x01ae620008000800 */
[----:B------:R-:W-:-:S05]  /*0e40*/  IMAD.MOV.U32 R3, RZ, RZ, 0x6000 ;  /* 0x00006000ff037424 */ /* 0x000fca00078e00ff */
[----:B-1----:R-:W-:-:S04]  /*0e50*/  LOP3.LUT R2, R2, 0x6000, R3, 0xd8, !PT ;  /* 0x0000600002027812 */ /* 0x002fc800078ed803 */
[----:B------:R-:W-:-:S05]  /*0e60*/  LOP3.LUT R2, R2, 0x400000, RZ, 0xb8, !PT ;  /* 0x0040000002027812 */ /* 0x000fca00078eb8ff */
[----:B------:R1:W-:Y:S02]  /*0e70*/  STS [UR8+0x8], R2 ;  /* 0x00000802ff007988 */ /* 0x0003e40008000808 */
.L_x_33:
[----:B------:R-:W-:Y:S05]  /*0e80*/  BSYNC.RELIABLE B1 ;  /* 0x0000000000017941 */ /* 0x000fea0003800100 */
.L_x_28:
[----:B-1-345:R-:W1:Y:S02]  /*0e90*/  @!P3 LDS R2, [UR8+0x8] ;  /* 0x00000808ff02b984 */ /* 0x03ae640008000800 */
[----:B-1----:R-:W-:-:S05]  /*0ea0*/  @!P3 LOP3.LUT R2, R2, 0x8000, RZ, 0xb8, !PT ;  /* 0x000080000202b812 */ /* 0x002fca00078eb8ff */
[----:B------:R5:W-:Y:S02]  /*0eb0*/  @!P3 STS [UR8+0x8], R2 ;  /* 0x00000802ff00b988 */ /* 0x000be40008000808 */
.L_x_34:
[----:B------:R-:W-:Y:S05]  /*0ec0*/  BSYNC.RECONVERGENT B2 ;  /* 0x0000000000027941 */ /* 0x000fea0003800200 */
.L_x_27:
[----:B------:R-:W-:Y:S05]  /*0ed0*/  WARPSYNC.ALL ;  /* 0x0000000000007948 */ /* 0x000fea0003800000 */
[----:B------:R-:W-:Y:S01]  /*0ee0*/  NOP ;  /* 0x0000000000007918 */ /* 0x000fe20000000000 */
[----:B------:R-:W-:-:S04]  /*0ef0*/  UIADD3 UR5, UPT, UPT, UR4, 0x80, URZ ;  /* 0x0000008004057890 */ /* 0x000fc8000fffe0ff */
[----:B------:R-:W-:-:S04]  /*0f00*/  UIADD3 UR22, UP0, UPT, UR5, UR10, URZ ;  /* 0x0000000a05167290 */ /* 0x000fc8000ff1e0ff */
[----:B------:R-:W-:Y:S01]  /*0f10*/  ULEA.HI.X.SX32 UR23, UR5, UR11, 0x1, UP0 ;  /* 0x0000000b05177291 */ /* 0x000fe200080f0eff */
[----:B------:R-:W-:Y:S11]  /*0f20*/  @P0 BRA `(.L_x_35) ;  /* 0x0000000000300947 */ /* 0x000ff60003800000 */
[----:B-1-345:R-:W1:Y:S01]  /*0f30*/  S2R R2, SR_LANEID ;  /* 0x0000000000027919 */ /* 0x03ae620000000000 */
[----:B------:R-:W-:Y:S05]  /*0f40*/  WARPSYNC.ALL ;  /* 0x0000000000007948 */ /* 0x000fea0003800000 */
[----:B------:R-:W-:Y:S01]  /*0f50*/  NOP ;  /* 0x0000000000007918 */ /* 0x000fe20000000000 */
[----:B-1----:R-:W-:-:S05]  /*0f60*/  IMAD.SHL.U32 R8, R2, 0x4, RZ ;  /* 0x0000000402087824 */ /* 0x002fca00078e00ff */
[----:B------:R-:W1:Y:S01]  /*0f70*/  LDS R5, [R8+UR8] ;  /* 0x0000000808057984 */ /* 0x000e620008000800 */
[----:B------:R-:W-:-:S05]  /*0f80*/  IADD3 R2, P1, PT, R8, UR22, RZ ;  /* 0x0000001608027c10 */ /* 0x000fca000ff3e0ff */
[----:B------:R-:W-:-:S05]  /*0f90*/  IMAD.X R3, RZ, RZ, UR23, P1 ;  /* 0x00000017ff037e24 */ /* 0x000fca00088e06ff */
[----:B-1----:R1:W3:Y:S01]  /*0fa0*/  ATOMG.E.EXCH.STRONG.GPU PT, RZ, [R2], R5 ;  /* 0x0000000502ff73a8 */ /* 0x0022e200041ee100 */
[----:B------:R-:W-:-:S04]  /*0fb0*/  DEPBAR {5,4,3,2,1,0} ;  /* 0x0000003f0000791a */ /* 0x000fc80000000000 */
[----:B------:R-:W4:Y:S02]  /*0fc0*/  CCTL.E.C.LDCU.IV.DEEP [UR22] ;  /* 0x0000000016007540 */ /* 0x000f240009c08000 */
[----:B----4-:R1:W-:Y:S01]  /*0fd0*/  UTMACCTL.IV [UR22] ;  /* 0x00000000160079b9 */ /* 0x0103e20008000000 */
[----:B------:R-:W-:Y:S01]  /*0fe0*/  NOP ;  /* 0x0000000000007918 */ /* 0x000fe20000000000 */
.L_x_35:
[----:B------:R-:W-:Y:S05]  /*0ff0*/  @P0 BRA `(.L_x_36) ;  /* 0x00000000000c0947 */ /* 0x000fea0003800000 */
[----:B------:R0:W-:Y:S01]  /*1000*/  UTMACMDFLUSH ;  /* 0x00000000000079b7 */ /* 0x0001e20000000000 */
[----:B------:R-:W-:Y:S05]  /*1010*/  @P0 BRA `(.L_x_36) ;  /* 0x0000000000040947 */ /* 0x000fea0003800000 */
[----:B------:R-:W-:-:S04]  /*1020*/  DEPBAR.LE SB0, 0x0 ;  /* 0x000080000000791a */ /* 0x000fc80000000000 */
.L_x_36:
[----:B------:R-:W-:Y:S05]  /*1030*/  WARPSYNC.ALL ;  /* 0x0000000000007948 */ /* 0x000fea0003800000 */
[----:B------:R-:W-:Y:S01]  /*1040*/  NOP ;  /* 0x0000000000007918 */ /* 0x000fe20000000000 */
[----:B---3--:R-:W-:Y:S06]  /*1050*/  BAR.SYNC.DEFER_BLOCKING 0x0 ;  /* 0x0000000000007b1d */ /* 0x008fec0000010000 */
[----:B------:R-:W-:Y:S02]  /*1060*/  BSSY.RECONVERGENT B2, `(.L_x_37) ;  /* 0x000000b000027945 */ /* 0x000fe40003800200 */
[----:B------:R-:W-:Y:S06]  /*1070*/  BAR.SYNC.DEFER_BLOCKING 0x0 ;  /* 0x0000000000007b1d */ /* 0x000fec0000010000 */
[----:B------:R3:W-:Y:S01]  /*1080*/  @!P0 STS [R4], RZ ;  /* 0x000000ff04008388 */ /* 0x0007e20000000800 */
[----:B------:R-:W-:Y:S01]  /*1090*/  NOP ;  /* 0x0000000000007918 */ /* 0x000fe20000000000 */
[----:B------:R-:W-:Y:S05]  /*10a0*/  @P3 BRA `(.L_x_38) ;  /* 0x0000000000183947 */ /* 0x000fea0003800000 */
[----:B-1--45:R-:W1:Y:S01]  /*10b0*/  LDS R2, [UR8+0x8] ;  /* 0x00000808ff027984 */ /* 0x032e620008000800 */
[----:B--23--:R-:W2:Y:S01]  /*10c0*/  LDC.64 R4, c[0x0][0x390] ;  /* 0x0000e400ff047b82 */ /* 0x00cea20000000a00 */
[----:B------:R-:W-:Y:S02]  /*10d0*/  IMAD.MOV.U32 R3, RZ, RZ, 0x70 ;  /* 0x00000070ff037424 */ /* 0x000fe400078e00ff */
[----:B--2---:R2:W-:Y:S03]  /*10e0*/  STS.64 [UR8], R4 ;  /* 0x00000004ff007988 */ /* 0x0045e60008000a08 */
[----:B-1----:R-:W-:-:S05]  /*10f0*/  LOP3.LUT R2, R2, 0x10, R3, 0xd8, !PT ;  /* 0x0000001002027812 */ /* 0x002fca00078ed803 */
[----:B------:R2:W-:Y:S02]  /*1100*/  STS [UR8+0x8], R2 ;  /* 0x00000802ff007988 */ /* 0x0005e40008000808 */
.L_x_38:
[----:B-1----:R-:W-:Y:S05]  /*1110*/  BSYNC.RECONVERGENT B2 ;  /* 0x0000000000027941 */ /* 0x002fea0003800200 */
.L_x_37:
[----:B------:R-:W-:Y:S04]  /*1120*/  BSSY.RECONVERGENT B3, `(.L_x_39) ;  /* 0x0000033000037945 */ /* 0x000fe80003800200 */
[----:B------:R-:W-:Y:S04]  /*1130*/  BSSY.RELIABLE B2, `(.L_x_40) ;  /* 0x000002e000027945 */ /* 0x000fe80003800100 */
[----:B------:R-:W-:Y:S05]  /*1140*/  @P3 BRA `(.L_x_41) ;  /* 0x0000000000243947 */ /* 0x000fea0003800000 */
[----:B--2-45:R-:W1:Y:S01]  /*1150*/  LDS R2, [UR8+0x34] ;  /* 0x00003408ff027984 */ /* 0x034e620008000800 */
[----:B------:R-:W-:-:S05]  /*1160*/  IMAD.MOV.U32 R3, RZ, RZ, 0x7f000000 ;  /* 0x7f000000ff037424 */ /* 0x000fca00078e00ff */
[----:B-1----:R-:W-:-:S05]  /*1170*/  LOP3.LUT R2, R2, 0xff000000, R3, 0xb8, !PT ;  /* 0xff00000002027812 */ /* 0x002fca00078eb803 */
[----:B------:R1:W-:Y:S01]  /*1180*/  STS [UR8+0x34], R2 ;  /* 0x00003402ff007988 */ /* 0x0003e20008000808 */
[----:B------:R-:W-:Y:S05]  /*1190*/  @P3 BRA `(.L_x_42) ;  /* 0x0000000000183947 */ /* 0x000fea0003800000 */
[----:B-1----:R-:W1:Y:S01]  /*11a0*/  LDS R2, [UR8+0x38] ;  /* 0x00003808ff027984 */ /* 0x002e620008000800 */
[----:B------:R-:W-:-:S05]  /*11b0*/  IMAD.MOV.U32 R3, RZ, RZ, 0x3f ;  /* 0x0000003fff037424 */ /* 0x000fca00078e00ff */
[----:B-1----:R-:W-:-:S05]  /*11c0*/  LOP3.LUT R2, R2, 0xff, R3, 0xb8, !PT ;  /* 0x000000ff02027812 */ /* 0x002fca00078eb803 */
[----:B------:R1:W-:Y:S02]  /*11d0*/  STS [UR8+0x38], R2 ;  /* 0x00003802ff007988 */ /* 0x0003e40008000808 */
.L_x_41:
[----:B------:R-:W-:Y:S05]  /*11e0*/  @P3 BRA `(.L_x_43) ;  /* 0x00000000000c3947 */ /* 0x000fea0003800000 */
[----:B------:R1:W-:Y:S02]  /*11f0*/  STS [UR8+0x20], R7 ;  /* 0x00002007ff007988 */ /* 0x0003e40008000808 */
.L_x_42:
[----:B------:R-:W-:Y:S05]  /*1200*/  @P3 BRA `(.L_x_44) ;  /* 0x0000000000243947 */ /* 0x000fea0003800000 */
[----:B------:R1:W-:Y:S02]  /*1210*/  STS [UR8+0x24], R6 ;  /* 0x00002406ff007988 */ /* 0x0003e40008000808 */
.L_x_43:
[----:B------:R-:W-:Y:S05]  /*1220*/  @P3 BRA `(.L_x_45) ;  /* 0x00000000002c3947 */ /* 0x000fea0003800000 */
[----:B-12-45:R-:W1:Y:S01]  /*1230*/  LDS R2, [UR8+0x1c] ;  /* 0x00001c08ff027984 */ /* 0x036e620008000800 */
[----:B------:R-:W2:Y:S02]  /*1240*/  LDC.64 R6, c[0x0][0x3b8] ;  /* 0x0000ee00ff067b82 */ /* 0x000ea40000000a00 */
[--C-:B--2---:R-:W-:Y:S02]  /*1250*/  SHF.R.U32.HI R5, RZ, 0x4, R7.reuse ;  /* 0x00000004ff057819 */ /* 0x104fe40000011607 */
[----:B------:R-:W-:-:S05]  /*1260*/  SHF.R.U64 R3, R6, 0x4, R7 ;  /* 0x0000000406037819 */ /* 0x000fca0000001207 */
[----:B------:R2:W-:Y:S01]  /*1270*/  STS [UR8+0xc], R3 ;  /* 0x00000c03ff007988 */ /* 0x0005e20008000808 */
[----:B-1----:R-:W-:-:S05]  /*1280*/  LOP3.LUT R2, R2, 0xf, R5, 0xb8, !PT ;  /* 0x0000000f02027812 */ /* 0x002fca00078eb805 */
[----:B------:R2:W-:Y:S02]  /*1290*/  STS [UR8+0x1c], R2 ;  /* 0x00001c02ff007988 */ /* 0x0005e40008000808 */
.L_x_44:
[----:B------:R-:W-:Y:S05]  /*12a0*/  @P3 BRA `(.L_x_46) ;  /* 0x00000000001c3947 */ /* 0x000fea0003800000 */
[----:B-12-45:R-:W1:Y:S02]  /*12b0*/  LDS R2, [UR8+0x34] ;  /* 0x00003408ff027984 */ /* 0x036e640008000800 */
[----:B-1----:R-:W-:-:S05]  /*12c0*/  LOP3.LUT R2, R2, 0x7, RZ, 0xb8, !PT ;  /* 0x0000000702027812 */ /* 0x002fca00078eb8ff */
[----:B------:R1:W-:Y:S02]  /*12d0*/  STS [UR8+0x34], R2 ;  /* 0x00003402ff007988 */ /* 0x0003e40008000808 */
.L_x_45:
[----:B------:R-:W-:Y:S05]  /*12e0*/  @P3 BRA `(.L_x_47) ;  /* 0x00000000001c3947 */ /* 0x000fea0003800000 */
[----:B-12-45:R-:W1:Y:S02]  /*12f0*/  LDS R2, [UR8+0x34] ;  /* 0x00003408ff027984 */ /* 0x036e640008000800 */
[----:B-1----:R-:W-:-:S05]  /*1300*/  LOP3.LUT R2, R2, 0x38, RZ, 0xb8, !PT ;  /* 0x0000003802027812 */ /* 0x002fca00078eb8ff */
[----:B------:R1:W-:Y:S02]  /*1310*/  STS [UR8+0x34], R2 ;  /* 0x00003402ff007988 */ /* 0x0003e40008000808 */
.L_x_46:
[----:B------:R-:W-:Y:S05]  /*1320*/  @P3 BRA `(.L_x_48) ;  /* 0x00000000001c3947 */ /* 0x000fea0003800000 */
[----:B-12-45:R-:W1:Y:S02]  /*1330*/  LDS R2, [UR8+0x8] ;  /* 0x00000808ff027984 */ /* 0x036e640008000800 */
[----:B-1----:R-:W-:-:S05]  /*1340*/  LOP3.LUT R2, R2, 0x780, RZ, 0xb8, !PT ;  /* 0x0000078002027812 */ /* 0x002fca00078eb8ff */
[----:B------:R1:W-:Y:S02]  /*1350*/  STS [UR8+0x8], R2 ;  /* 0x00000802ff007988 */ /* 0x0003e40008000808 */
.L_x_47:
[----:B------:R-:W-:Y:S05]  /*1360*/  @P3 BRA `(.L_x_49) ;  /* 0x0000000000283947 */ /* 0x000fea0003800000 */
[----:B-12-45:R-:W1:Y:S02]  /*1370*/  LDS R2, [UR8+0x8] ;  /* 0x00000808ff027984 */ /* 0x036e640008000800 */
[----:B-1----:R-:W-:-:S05]  /*1380*/  LOP3.LUT R2, R2, 0x1800, RZ, 0xb8, !PT ;  /* 0x0000180002027812 */ /* 0x002fca00078eb8ff */
[----:B------:R1:W-:Y:S02]  /*1390*/  STS [UR8+0x8], R2 ;  /* 0x00000802ff007988 */ /* 0x0003e40008000808 */
.L_x_48:
[----:B------:R-:W-:Y:S05]  /*13a0*/  @P3 BREAK.RELIABLE B2 ;  /* 0x0000000000023942 */ /* 0x000fea0003800100 */
[----:B------:R-:W-:Y:S05]  /*13b0*/  @P3 BRA `(.L_x_50) ;  /* 0x0000000000243947 */ /* 0x000fea0003800000 */
[----:B-12-45:R-:W1:Y:S01]  /*13c0*/  LDS R2, [UR8+0x8] ;  /* 0x00000808ff027984 */ /* 0x036e620008000800 */
[----:B------:R-:W-:-:S05]  /*13d0*/  IMAD.MOV.U32 R3, RZ, RZ, 0x6000 ;  /* 0x00006000ff037424 */ /* 0x000fca00078e00ff */
[----:B-1----:R-:W-:-:S04]  /*13e0*/  LOP3.LUT R2, R2, 0x6000, R3, 0xd8, !PT ;  /* 0x0000600002027812 */ /* 0x002fc800078ed803 */
[----:B------:R-:W-:-:S05]  /*13f0*/  LOP3.LUT R2, R2, 0x400000, RZ, 0xb8, !PT ;  /* 0x0040000002027812 */ /* 0x000fca00078eb8ff */
[----:B------:R1:W-:Y:S02]  /*1400*/  STS [UR8+0x8], R2 ;  /* 0x00000802ff007988 */ /* 0x0003e40008000808 */
.L_x_49:
[----:B------:R-:W-:Y:S05]  /*1410*/  BSYNC.RELIABLE B2 ;  /* 0x0000000000027941 */ /* 0x000fea0003800100 */
.L_x_40:
[----:B-12-45:R-:W1:Y:S02]  /*1420*/  @!P3 LDS R2, [UR8+0x8] ;  /* 0x00000808ff02b984 */ /* 0x036e640008000800 */
[----:B-1----:R-:W-:-:S05]  /*1430*/  @!P3 LOP3.LUT R2, R2, 0x8000, RZ, 0xb8, !PT ;  /* 0x000080000202b812 */ /* 0x002fca00078eb8ff */
[----:B------:R1:W-:Y:S02]  /*1440*/  @!P3 STS [UR8+0x8], R2 ;  /* 0x00000802ff00b988 */ /* 0x0003e40008000808 */
.L_x_50:
[----:B------:R-:W-:Y:S05]  /*1450*/  BSYNC.RECONVERGENT B3 ;  /* 0x0000000000037941 */ /* 0x000fea0003800200 */
.L_x_39:
        /* <DEDUP_REMOVED lines=9> */
[----:B-1-3--:R-:W-:-:S05]  /*14f0*/  IMAD.SHL.U32 R4, R2, 0x4, RZ ;  /* 0x0000000402047824 */ /* 0x00afca00078e00ff */
        /* <DEDUP_REMOVED lines=8> */
.L_x_51:
[----:B------:R-:W-:Y:S05]  /*1580*/  @P0 BRA `(.L_x_52) ;  /* 0x00000000000c0947 */ /* 0x000fea0003800000 */
[----:B------:R0:W-:Y:S01]  /*1590*/  UTMACMDFLUSH ;  /* 0x00000000000079b7 */ /* 0x0001e20000000000 */
[----:B------:R-:W-:Y:S05]  /*15a0*/  @P0 BRA `(.L_x_52) ;  /* 0x0000000000040947 */ /* 0x000fea0003800000 */
[----:B------:R-:W-:-:S04]  /*15b0*/  DEPBAR.LE SB0, 0x0 ;  /* 0x000080000000791a */ /* 0x000fc80000000000 */
.L_x_52:
[----:B------:R-:W-:Y:S05]  /*15c0*/  WARPSYNC.ALL ;  /* 0x0000000000007948 */ /* 0x000fea0003800000 */
[----:B------:R-:W-:Y:S01]  /*15d0*/  NOP ;  /* 0x0000000000007918 */ /* 0x000fe20000000000 */
[----:B--2---:R-:W-:Y:S01]  /*15e0*/  BAR.SYNC.DEFER_BLOCKING 0x0 ;  /* 0x0000000000007b1d */ /* 0x004fe20000010000 */
[----:B-1--45:R-:W-:Y:S01]  /*15f0*/  SHF.R.U32.HI R2, RZ, 0x5, R0 ;  /* 0x00000005ff027819 */ /* 0x032fe20000011600 */
[----:B------:R-:W-:Y:S01]  /*1600*/  USHF.L.U32 UR12, UR12, 0x8, URZ ;  /* 0x000000080c0c7899 */ /* 0x000fe200080006ff */
[----:B------:R-:W-:Y:S02]  /*1610*/  ISETP.GE.AND P0, PT, R10, 0x1, PT ;  /* 0x000000010a00780c */ /* 0x000fe40003f06270 */
[----:B------:R-:W-:Y:S01]  /*1620*/  R2UR UR9, R2 ;  /* 0x00000000020972ca */ /* 0x000fe200000e0000 */
[----:B------:R-:W-:Y:S01]  /*1630*/  VOTEU.ALL UP0, P3 ;  /* 0x0000000000ff7886 */ /* 0x000fe20001800000 */
[----:B------:R-:W-:Y:S01]  /*1640*/  UMOV UR4, 0x1 ;  /* 0x0000000100047882 */ /* 0x000fe20000000000 */
[----:B------:R-:W-:Y:S01]  /*1650*/  VOTEU.ALL UP1, P3 ;  /* 0x0000000000ff7886 */ /* 0x000fe20001820000 */
[----:B------:R-:W-:Y:S02]  /*1660*/  BSSY.RECONVERGENT B3, `(.L_x_53) ;  /* 0x000001a000037945 */ /* 0x000fe40003800200 */
[----:B------:R-:W-:-:S04]  /*1670*/  @!UP0 UIADD3 UR6, UPT, UPT, -UR4, 0x100000, URZ ;  /* 0x0010000004068890 */ /* 0x000fc8000fffe1ff */
[----:B------:R-:W-:Y:S02]  /*1680*/  @!UP0 USHF.L.U32 UR7, UR6, 0xb, URZ ;  /* 0x0000000b06078899 */ /* 0x000fe400080006ff */
[----:B------:R-:W-:Y:S02]  /*1690*/  @!UP0 USHF.L.U32 UR6, UR6, 0x1, URZ ;  /* 0x0000000106068899 */ /* 0x000fe400080006ff */
[----:B------:R-:W-:-:S04]  /*16a0*/  @!UP0 UIADD3 UR4, UPT, UPT, -UR4, 0x100000, URZ ;  /* 0x0010000004048890 */ /* 0x000fc8000fffe1ff */
[----:B------:R-:W-:Y:S02]  /*16b0*/  @!UP0 USHF.L.U32 UR5, UR4, 0xb, URZ ;  /* 0x0000000b04058899 */ /* 0x000fe400080006ff */
[----:B------:R-:W-:Y:S01]  /*16c0*/  @!UP0 USHF.L.U32 UR4, UR4, 0x1, URZ ;  /* 0x0000000104048899 */ /* 0x000fe200080006ff */
[----:B------:R-:W-:Y:S01]  /*16d0*/  VOTEU.ALL UP0, P3 ;  /* 0x0000000000ff7886 */ /* 0x000fe20001800000 */
[----:B------:R-:W1:Y:S04]  /*16e0*/  FENCE.VIEW.ASYNC.S ;  /* 0x00000000000073c6 */ /* 0x000e680000000000 */
[----:B-1----:R1:W2:Y:S02]  /*16f0*/  @!UP0 SYNCS.EXCH.64 URZ, [UR8+0x14000], UR6 ;  /* 0x0140000608ff85b2 */ /* 0x0022a40008000100 */
[----:B-1----:R-:W-:-:S02]  /*1700*/  UIADD3 UR6, UPT, UPT, UR8, 0x14010, URZ ;  /* 0x0001401008067890 */ /* 0x002fc4000fffe0ff */
[----:B------:R-:W-:Y:S02]  /*1710*/  USHF.L.U32 UR7, UR13, 0x6, URZ ;  /* 0x000000060d077899 */ /* 0x000fe400080006ff */
[----:B------:R1:W2:Y:S02]  /*1720*/  @!UP1 SYNCS.EXCH.64 URZ, [UR8+0x14010], UR4 ;  /* 0x0140100408ff95b2 */ /* 0x0002a40008000100 */
[----:B--2---:R-:W-:Y:S06]  /*1730*/  BAR.SYNC.DEFER_BLOCKING 0x0 ;  /* 0x0000000000007b1d */ /* 0x004fec0000010000 */
[----:B------:R-:W-:Y:S05]  /*1740*/  @P3 BRA `(.L_x_54) ;  /* 0x00000000002c3947 */ /* 0x000fea0003800000 */
[----:B-1----:R-:W-:Y:S02]  /*1750*/  UMOV UR4, 0x1 ;  /* 0x0000000100047882 */ /* 0x002fe40000000000 */
[----:B------:R-:W-:-:S04]  /*1760*/  UIADD3 UR14, UPT, UPT, -UR4, 0x100000, URZ ;  /* 0x00100000040e7890 */ /* 0x000fc8000fffe1ff */
[----:B------:R-:W-:Y:S02]  /*1770*/  USHF.L.U32 UR15, UR14, 0xb, URZ ;  /* 0x0000000b0e0f7899 */ /* 0x000fe400080006ff */
[----:B------:R-:W-:Y:S02]  /*1780*/  USHF.L.U32 UR14, UR14, 0x1, URZ ;  /* 0x000000010e0e7899 */ /* 0x000fe400080006ff */
[----:B------:R-:W-:-:S04]  /*1790*/  UIADD3 UR4, UPT, UPT, -UR4, 0x100000, URZ ;  /* 0x0010000004047890 */ /* 0x000fc8000fffe1ff */
[----:B------:R-:W-:Y:S02]  /*17a0*/  USHF.L.U32 UR5, UR4, 0xb, URZ ;  /* 0x0000000b04057899 */ /* 0x000fe400080006ff */
[----:B------:R-:W-:Y:S01]  /*17b0*/  USHF.L.U32 UR4, UR4, 0x1, URZ ;  /* 0x0000000104047899 */ /* 0x000fe200080006ff */
[----:B------:R-:W1:Y:S03]  /*17c0*/  FENCE.VIEW.ASYNC.S ;  /* 0x00000000000073c6 */ /* 0x000e660000000000 */
[----:B-1----:R2:W4:Y:S08]  /*17d0*/  SYNCS.EXCH.64 URZ, [UR8+0x14008], UR14 ;  /* 0x0140080e08ff75b2 */ /* 0x0025300008000100 */
[----:B------:R2:W5:Y:S02]  /*17e0*/  SYNCS.EXCH.64 URZ, [UR8+0x14018], UR4 ;  /* 0x0140180408ff75b2 */ /* 0x0005640008000100 */
[----:B--2---:R-:W-:Y:S01]  /*17f0*/  NOP ;  /* 0x0000000000007918 */ /* 0x004fe20000000000 */
.L_x_54:
[----:B-1----:R-:W-:Y:S05]  /*1800*/  BSYNC.RECONVERGENT B3 ;  /* 0x0000000000037941 */ /* 0x002fea0003800200 */
.L_x_53:
[----:B------:R-:W-:Y:S05]  /*1810*/  @!P0 BRA `(.L_x_55) ;  /* 0x0000000800908947 */ /* 0x000fea0003800000 */
[----:B----45:R-:W-:Y:S01]  /*1820*/  BAR.SYNC.DEFER_BLOCKING 0x0 ;  /* 0x0000000000007b1d */ /* 0x030fe20000010000 */
[----:B------:R-:W-:Y:S01]  /*1830*/  ELECT P1, URZ, PT ;  /* 0x0000000000ff782f */ /* 0x000fe20003820000 */
[----:B------:R-:W-:Y:S01]  /*1840*/  @!P3 IMAD.MOV.U32 R2, RZ, RZ, 0xa000 ;  /* 0x0000a000ff02b424 */ /* 0x000fe200078e00ff */
[----:B------:R-:W-:Y:S02]  /*1850*/  UIADD3 UR16, UPT, UPT, UR8, 0x10000, URZ ;  /* 0x0001000008107890 */ /* 0x000fe4000fffe0ff */
[----:B------:R-:W-:Y:S01]  /*1860*/  ISETP.LT.U32.AND P1, PT, R68, 0x20, P1 ;  /* 0x000000204400780c */ /* 0x000fe20000f21070 */
[----:B------:R-:W-:Y:S01]  /*1870*/  UMOV UR19, UR7 ;  /* 0x0000000700137c82 */ /* 0x000fe20008000000 */
[----:B------:R-:W-:Y:S01]  /*1880*/  ELECT P0, URZ, PT ;  /* 0x0000000000ff782f */ /* 0x000fe20003800000 */
[----:B------:R-:W-:-:S03]  /*1890*/  ULOP3.LUT UR4, UR9, 0x1, URZ, 0xc0, !UPT ;  /* 0x0000000109047892 */ /* 0x000fc6000f8ec0ff */
[----:B------:R-:W-:Y:S01]  /*18a0*/  ISETP.LT.U32.AND P0, PT, R68, 0x40, P0 ;  /* 0x000000404400780c */ /* 0x000fe20000701070 */
[----:B------:R-:W-:Y:S02]  /*18b0*/  ULEA UR28, UR4, UR8, 0xe ;  /* 0x00000008041c7291 */ /* 0x000fe4000f8e70ff */
[----:B------:R-:W-:-:S04]  /*18c0*/  ULEA UR30, UR4, UR12, 0x7 ;  /* 0x0000000c041e7291 */ /* 0x000fc8000f8e38ff */
[----:B------:R-:W-:Y:S01]  /*18d0*/  VOTEU.ANY UP0, P1 ;  /* 0x0000000000ff7886 */ /* 0x000fe20000800100 */
[----:B------:R-:W-:-:S04]  /*18e0*/  VOTEU.ANY UP2, P1 ;  /* 0x0000000000ff7886 */ /* 0x000fc80000840100 */
[----:B------:R-:W-:Y:S02]  /*18f0*/  @UP0 UIADD3 UR17, UPT, UPT, UR8, 0x14000, URZ ;  /* 0x0001400008110890 */ /* 0x000fe4000fffe0ff */
[----:B------:R1:W-:Y:S01]  /*1900*/  @!P3 SYNCS.ARRIVE.TRANS64 RZ, [UR8+0x14000], R2 ;  /* 0x01400002ffffb9a7 */ /* 0x0003e20008000008 */
[----:B------:R-:W-:Y:S01]  /*1910*/  @UP0 UMOV UR18, URZ ;  /* 0x000000ff00120c82 */ /* 0x000fe20008000000 */
[----:B------:R-:W-:Y:S01]  /*1920*/  BAR.SYNC.DEFER_BLOCKING 0x0 ;  /* 0x0000000000007b1d */ /* 0x000fe20000010000 */
[----:B------:R-:W-:-:S05]  /*1930*/  UISETP.NE.U32.AND UP0, UPT, UR9, URZ, UPT ;  /* 0x000000ff0900728c */ /* 0x000fca000bf05070 */
[----:B------:R-:W-:Y:S01]  /*1940*/  VOTEU.ANY UP1, P0 ;  /* 0x0000000000ff7886 */ /* 0x000fe20000020100 */
[----:B------:R-:W-:-:S04]  /*1950*/  VOTEU.ANY UP3, P0 ;  /* 0x0000000000ff7886 */ /* 0x000fc80000060100 */
[----:B------:R-:W-:Y:S01]  /*1960*/  @UP1 UIADD3 UR29, UPT, UPT, UR8, 0x14000, URZ ;  /* 0x00014000081d1890 */ /* 0x000fe2000fffe0ff */
[----:B------:R-:W-:Y:S01]  /*1970*/  @UP1 UMOV UR31, URZ ;  /* 0x000000ff001f1c82 */ /* 0x000fe20008000000 */
[----:B------:R1:W-:Y:S01]  /*1980*/  @UP2 UTMALDG.2D [UR16], [UR20] ;  /* 0x00000010140025b4 */ /* 0x0003e20008008000 */
[----:B------:R2:W-:Y:S06]  /*1990*/  MEMBAR.ALL.CTA ;  /* 0x0000000000007992 */ /* 0x0005ec0000008000 */
[----:B--2---:R-:W2:Y:S02]  /*19a0*/  FENCE.VIEW.ASYNC.S ;  /* 0x00000000000073c6 */ /* 0x004ea40000000000 */
[----:B--2---:R-:W-:Y:S06]  /*19b0*/  BAR.SYNC.DEFER_BLOCKING 0x0 ;  /* 0x0000000000007b1d */ /* 0x004fec0000010000 */
[----:B------:R1:W-:Y:S02]  /*19c0*/  @UP3 UTMALDG.2D [UR28], [UR22] ;  /* 0x0000001c160035b4 */ /* 0x0003e40008008000 */
[----:B------:R-:W-:Y:S06]  /*19d0*/  BAR.SYNC.DEFER_BLOCKING 0x0 ;  /* 0x0000000000007b1d */ /* 0x000fec0000010000 */
[----:B------:R-:W2:Y:S02]  /*19e0*/  SYNCS.PHASECHK.TRANS64.TRYWAIT P0, [UR8+0x14000], RZ ;  /* 0x014000ffff0075a7 */ /* 0x000ea40008001108 */
[----:B-12---:R-:W-:Y:S05]  /*19f0*/  @!P0 BRA `(.L_x_56) ;  /* 0x0000001000108947 */ /* 0x006fea0003800000 */
.L_x_70:
[----:B------:R-:W-:Y:S05]  /*1a00*/  BRA.U UP0, `(.L_x_57) ;  /* 0x0000000100787547 */ /* 0x000fea000b800000 */
[----:B------:R-:W-:Y:S02]  /*1a10*/  USHF.R.U32.HI UR14, URZ, 0x4, UR16 ;  /* 0x00000004ff0e7899 */ /* 0x000fe40008011610 */
[----:B------:R-:W-:Y:S02]  /*1a20*/  USHF.R.U32.HI UR13, URZ, 0x4, UR8 ;  /* 0x00000004ff0d7899 */ /* 0x000fe40008011608 */
[----:B------:R-:W-:Y:S02]  /*1a30*/  USGXT.U32 UR14, UR14, 0xe ;  /* 0x0000000e0e0e789a */ /* 0x000fe40008000000 */
[----:B------:R-:W-:Y:S02]  /*1a40*/  USGXT.U32 UR13, UR13, 0xe ;  /* 0x0000000e0d0d789a */ /* 0x000fe40008000000 */
[----:B------:R-:W-:Y:S02]  /*1a50*/  UIADD3 UR32, UP0, UPT, UR14, 0x2, URZ ;  /* 0x000000020e207890 */ /* 0x000fe4000ff1e0ff */
[----:B------:R-:W-:Y:S01]  /*1a60*/  UIADD3 UR30, UP1, UPT, UR13, 0x4000100, URZ ;  /* 0x040001000d1e7890 */ /* 0x000fe2000ff3e0ff */
[----:B------:R-:W-:Y:S01]  /*1a70*/  UMOV UR4, URZ ;  /* 0x000000ff00047c82 */ /* 0x000fe20008000000 */
[----:B------:R-:W-:Y:S01]  /*1a80*/  UMOV UR5, URZ ;  /* 0x000000ff00057c82 */ /* 0x000fe20008000000 */
[----:B------:R-:W-:-:S02]  /*1a90*/  UIADD3.X UR33, UPT, UPT, UR4, 0x40004040, URZ, UP0, !UPT ;  /* 0x4000404004217890 */ /* 0x000fc400087fe4ff */
[----:B------:R-:W-:Y:S02]  /*1aa0*/  UIADD3.X UR31, UPT, UPT, UR5, 0x40004040, URZ, UP1, !UPT ;  /* 0x40004040051f7890 */ /* 0x000fe40008ffe4ff */
[----:B------:R-:W-:Y:S02]  /*1ab0*/  ULOP3.LUT UR4, UR13, 0x4000000, URZ, 0xfc, !UPT ;  /* 0x040000000d047892 */ /* 0x000fe4000f8efcff */
[----:B------:R-:W-:Y:S02]  /*1ac0*/  UIADD3.64 UR16, UPT, UPT, UR32, 0x2, URZ ;  /* 0x0000000220107897 */ /* 0x000fe4000fffe0ff */
[----:B------:R-:W-:Y:S02]  /*1ad0*/  UIADD3.64 UR18, UPT, UPT, UR30, 0x100, URZ ;  /* 0x000001001e127897 */ /* 0x000fe4000fffe0ff */
[----:B------:R-:W-:Y:S02]  /*1ae0*/  UIADD3.64 UR26, UPT, UPT, UR32, 0x4, URZ ;  /* 0x00000004201a7897 */ /* 0x000fe4000fffe0ff */
[----:B------:R-:W-:Y:S01]  /*1af0*/  UIADD3.64 UR28, UPT, UPT, UR30, 0x200, URZ ;  /* 0x000002001e1c7897 */ /* 0x000fe2000fffe0ff */
[----:B------:R-:W-:Y:S01]  /*1b00*/  UMOV UR34, 0x0 ;  /* 0x0000000000227882 */ /* 0x000fe20000000000 */
[----:B------:R-:W-:Y:S01]  /*1b10*/  UMOV UR35, 0x4410010 ;  /* 0x0441001000237882 */ /* 0x000fe20000000000 */
[----:B------:R-:W-:Y:S01]  /*1b20*/  UMOV UR15, 0x40004040 ;  /* 0x40004040000f7882 */ /* 0x000fe20000000000 */
[----:B------:R-:W-:Y:S01]  /*1b30*/  UMOV UR5, 0x40004040 ;  /* 0x4000404000057882 */ /* 0x000fe20000000000 */
[----:B------:R-:W-:Y:S01]  /*1b40*/  UMOV UR36, 0x0 ;  /* 0x0000000000247882 */ /* 0x000fe20000000000 */
[----:B------:R-:W-:Y:S01]  /*1b50*/  UMOV UR37, 0x4410010 ;  /* 0x0441001000257882 */ /* 0x000fe20000000000 */
[----:B------:R-:W-:Y:S01]  /*1b60*/  UMOV UR38, 0x0 ;  /* 0x0000000000267882 */ /* 0x000fe20000000000 */
[----:B------:R-:W-:Y:S01]  /*1b70*/  UMOV UR39, 0x4410010 ;  /* 0x0441001000277882 */ /* 0x000fe20000000000 */
[----:B------:R1:W-:Y:S01]  /*1b80*/  UTCQMMA gdesc[UR14], gdesc[UR4], tmem[UR24], tmem[UR34], idesc[UR35], !UPT ;  /* 0x00ff22040e0075ea */ /* 0x0003e2000f800318 */
[----:B------:R-:W-:Y:S01]  /*1b90*/  UMOV UR40, 0x0 ;  /* 0x0000000000287882 */ /* 0x000fe20000000000 */
[----:B------:R-:W-:Y:S01]  /*1ba0*/  UMOV UR41, 0x4410010 ;  /* 0x0441001000297882 */ /* 0x000fe20000000000 */
[----:B------:R1:W-:Y:S01]  /*1bb0*/  UTCQMMA gdesc[UR32], gdesc[UR30], tmem[UR24], tmem[UR36], idesc[UR37], UPT ;  /* 0x00ff241e200075ea */ /* 0x0003e2000b800318 */
[----:B------:R1:W-:Y:S01]  /*1bc0*/  UTCQMMA gdesc[UR16], gdesc[UR18], tmem[UR24], tmem[UR38], idesc[UR39], UPT ;  /* 0x00ff2612100075ea */ /* 0x0003e2000b800318 */
[----:B------:R1:W-:Y:S01]  /*1bd0*/  UTCQMMA gdesc[UR26], gdesc[UR28], tmem[UR24], tmem[UR40], idesc[UR41], UPT ;  /* 0x00ff281c1a0075ea */ /* 0x0003e2000b800318 */
[----:B------:R-:W-:Y:S01]  /*1be0*/  NOP ;  /* 0x0000000000007918 */ /* 0x000fe20000000000 */
.L_x_57:
[----:B------:R-:W-:Y:S01]  /*1bf0*/  ELECT P0, URZ, PT ;  /* 0x0000000000ff782f */ /* 0x000fe20003800000 */
[----:B-1----:R-:W-:Y:S01]  /*1c00*/  UMOV UR4, UR6 ;  /* 0x0000000600047c82 */ /* 0x002fe20008000000 */
[----:B------:R-:W-:Y:S02]  /*1c10*/  UMOV UR5, URZ ;  /* 0x000000ff00057c82 */ /* 0x000fe40008000000 */
[----:B------:R-:W-:-:S13]  /*1c20*/  ISETP.LT.U32.AND P0, PT, R68, 0x20, P0 ;  /* 0x000000204400780c */ /* 0x000fda0000701070 */
[----:B------:R-:W-:Y:S01]  /*1c30*/  VOTEU.ANY UP0, P0 ;  /* 0x0000000000ff7886 */ /* 0x000fe20000000100 */
[----:B------:R-:W-:Y:S01]  /*1c40*/  VOTEU.ANY UP1, P0 ;  /* 0x0000000000ff7886 */ /* 0x000fe20000020100 */
[----:B------:R-:W-:-:S03]  /*1c50*/  ISETP.GE.U32.AND P0, PT, R10, 0x81, PT ;  /* 0x000000810a00780c */ /* 0x000fc60003f06070 */
[----:B------:R-:W-:Y:S02]  /*1c60*/  @UP0 UMOV UR4, UR4 ;  /* 0x0000000400040c82 */ /* 0x000fe40008000000 */
[----:B------:R1:W-:Y:S01]  /*1c70*/  @UP1 UTCBAR [UR4], URZ ;  /* 0x000000ff040013e9 */ /* 0x0003e200080000ff */
[----:B------:R-:W-:Y:S06]  /*1c80*/  BAR.SYNC.DEFER_BLOCKING 0x0 ;  /* 0x0000000000007b1d */ /* 0x000fec0000010000 */
[----:B------:R-:W2:Y:S02]  /*1c90*/  SYNCS.PHASECHK.TRANS64.TRYWAIT P1, [UR8+0x14010], RZ ;  /* 0x014010ffff0075a7 */ /* 0x000ea40008021108 */
[----:B-12---:R-:W-:Y:S05]  /*1ca0*/  @!P1 BRA `(.L_x_58) ;  /* 0x0000000c00709947 */ /* 0x006fea0003800000 */
.L_x_71:
[----:B------:R-:W-:Y:S01]  /*1cb0*/  IMAD.MOV.U32 R2, RZ, RZ, RZ ;  /* 0x000000ffff027224 */ /* 0x000fe200078e00ff */
[----:B------:R-:W-:Y:S06]  /*1cc0*/  @!P0 BRA `(.L_x_55) ;  /* 0x0000000400648947 */ /* 0x000fec0003800000 */
[----:B------:R-:W1:Y:S01]  /*1cd0*/  LDCU UR25, c[0x0][0x3a0] ;  /* 0x00007400ff1977ac */ /* 0x000e620008000800 */
[----:B------:R-:W-:Y:S01]  /*1ce0*/  UMOV UR13, 0x1 ;  /* 0x00000001000d7882 */ /* 0x000fe20000000000 */
[----:B------:R-:W-:-:S05]  /*1cf0*/  UMOV UR6, 0x80 ;  /* 0x0000008000067882 */ /* 0x000fca0000000000 */
.L_x_62:
[----:B------:R-:W-:Y:S01]  /*1d00*/  BAR.SYNC.DEFER_BLOCKING 0x0 ;  /* 0x0000000000007b1d */ /* 0x000fe20000010000 */
[----:B------:R-:W-:Y:S01]  /*1d10*/  ULEA UR17, UR13, UR8, 0x3 ;  /* 0x000000080d117291 */ /* 0x000fe2000f8e18ff */
[----:B------:R-:W-:Y:S01]  /*1d20*/  @!P3 IMAD.MOV.U32 R3, RZ, RZ, 0xa000 ;  /* 0x0000a000ff03b424 */ /* 0x000fe200078e00ff */
[----:B------:R-:W-:Y:S01]  /*1d30*/  ELECT P1, URZ, PT ;  /* 0x0000000000ff782f */ /* 0x000fe20003820000 */
[----:B------:R-:W-:-:S03]  /*1d40*/  ULEA UR4, UR13, UR8, 0xd ;  /* 0x000000080d047291 */ /* 0x000fc6000f8e68ff */
[----:B------:R-:W-:Y:S02]  /*1d50*/  ISETP.LT.U32.AND P1, PT, R68, 0x20, P1 ;  /* 0x000000204400780c */ /* 0x000fe40000f21070 */
[----:B------:R-:W-:Y:S01]  /*1d60*/  ELECT P0, URZ, PT ;  /* 0x0000000000ff782f */ /* 0x000fe20003800000 */
[----:B------:R-:W-:-:S03]  /*1d70*/  UIADD3 UR4, UPT, UPT, UR4, 0x10000, URZ ;  /* 0x0001000004047890 */ /* 0x000fc6000fffe0ff */
[----:B------:R-:W-:Y:S01]  /*1d80*/  ISETP.LT.U32.AND P0, PT, R68, 0x40, P0 ;  /* 0x000000404400780c */ /* 0x000fe20000701070 */
[----:B------:R-:W-:Y:S02]  /*1d90*/  ULEA UR14, UR13, UR8, 0xf ;  /* 0x000000080d0e7291 */ /* 0x000fe4000f8e78ff */
[----:B------:R-:W-:Y:S01]  /*1da0*/  ULOP3.LUT UR15, UR9, 0x1, URZ, 0xc0, !UPT ;  /* 0x00000001090f7892 */ /* 0x000fe2000f8ec0ff */
[----:B------:R-:W-:-:S03]  /*1db0*/  UMOV UR31, UR6 ;  /* 0x00000006001f7c82 */ /* 0x000fc60008000000 */
[----:B------:R-:W-:Y:S01]  /*1dc0*/  ULEA UR28, UR15, UR14, 0xe ;  /* 0x0000000e0f1c7291 */ /* 0x000fe2000f8e70ff */
[----:B------:R-:W-:Y:S01]  /*1dd0*/  VOTEU.ANY UP0, P1 ;  /* 0x0000000000ff7886 */ /* 0x000fe20000800100 */
[----:B------:R-:W-:Y:S01]  /*1de0*/  ULEA UR30, UR15, UR12, 0x7 ;  /* 0x0000000c0f1e7291 */ /* 0x000fe2000f8e38ff */
[----:B------:R2:W-:Y:S03]  /*1df0*/  @!P3 SYNCS.ARRIVE.TRANS64 RZ, [UR17+0x14000], R3 ;  /* 0x01400003ffffb9a7 */ /* 0x0005e60008000011 */
[----:B------:R-:W-:Y:S01]  /*1e00*/  VOTEU.ANY UP1, P0 ;  /* 0x0000000000ff7886 */ /* 0x000fe20000020100 */
[----:B------:R-:W-:Y:S01]  /*1e10*/  @UP0 UIADD3 UR5, UPT, UPT, UR17, 0x14000, URZ ;  /* 0x0001400011050890 */ /* 0x000fe2000fffe0ff */
[----:B------:R-:W-:Y:S01]  /*1e20*/  VOTEU.ANY UP0, P1 ;  /* 0x0000000000ff7886 */ /* 0x000fe20000800100 */
[----:B------:R-:W-:Y:S02]  /*1e30*/  BAR.SYNC.DEFER_BLOCKING 0x0 ;  /* 0x0000000000007b1d */ /* 0x000fe40000010000 */
[----:B------:R-:W-:Y:S01]  /*1e40*/  @UP1 UIADD3 UR29, UPT, UPT, UR17, 0x14000, URZ ;  /* 0x00014000111d1890 */ /* 0x000fe2000fffe0ff */
[----:B--2---:R-:W-:-:S03]  /*1e50*/  IMAD.U32 R3, R2, -0x80000000, RZ ;  /* 0x8000000002037824 */ /* 0x004fc600078e00ff */
[----:B------:R-:W-:Y:S01]  /*1e60*/  VOTEU.ANY UP1, P0 ;  /* 0x0000000000ff7886 */ /* 0x000fe20000020100 */
[----:B------:R2:W-:Y:S01]  /*1e70*/  @UP0 UTMALDG.2D [UR4], [UR20] ;  /* 0x00000004140005b4 */ /* 0x0005e20008008000 */
[----:B------:R-:W-:Y:S01]  /*1e80*/  UISETP.NE.U32.AND UP0, UPT, UR9, URZ, UPT ;  /* 0x000000ff0900728c */ /* 0x000fe2000bf05070 */
[----:B------:R4:W-:Y:S06]  /*1e90*/  MEMBAR.ALL.CTA ;  /* 0x0000000000007992 */ /* 0x0009ec0000008000 */
[----:B----4-:R-:W4:Y:S02]  /*1ea0*/  FENCE.VIEW.ASYNC.S ;  /* 0x00000000000073c6 */ /* 0x010f240000000000 */
[----:B----4-:R-:W-:Y:S06]  /*1eb0*/  BAR.SYNC.DEFER_BLOCKING 0x0 ;  /* 0x0000000000007b1d */ /* 0x010fec0000010000 */
[----:B------:R2:W-:Y:S02]  /*1ec0*/  @UP1 UTMALDG.2D [UR28], [UR22] ;  /* 0x0000001c160015b4 */ /* 0x0005e40008008000 */
[----:B------:R-:W-:Y:S06]  /*1ed0*/  BAR.SYNC.DEFER_BLOCKING 0x0 ;  /* 0x0000000000007b1d */ /* 0x000fec0000010000 */
[----:B------:R-:W4:Y:S02]  /*1ee0*/  SYNCS.PHASECHK.TRANS64.TRYWAIT P0, [UR17+0x14000], R3 ;  /* 0x01400003ff0075a7 */ /* 0x000f240008001111 */
[----:B--2-4-:R-:W-:Y:S05]  /*1ef0*/  @!P0 BRA `(.L_x_59) ;  /* 0x0000000800e88947 */ /* 0x014fea0003800000 */
.L_x_72:
        /* <DEDUP_REMOVED lines=11> */
[----:B------:R-:W-:Y:S02]  /*1fb0*/  UIADD3 UR28, UP0, UPT, UR18, 0x2, URZ ;  /* 0x00000002121c7890 */ /* 0x000fe4000ff1e0ff */
[----:B------:R-:W-:Y:S02]  /*1fc0*/  UIADD3 UR30, UP1, UPT, UR26, 0x100, URZ ;  /* 0x000001001a1e7890 */ /* 0x000fe4000ff3e0ff */
[----:B------:R-:W-:Y:S02]  /*1fd0*/  UIADD3 UR32, UP2, UPT, UR18, 0x4, URZ ;  /* 0x0000000412207890 */ /* 0x000fe4000ff5e0ff */
[----:B------:R-:W-:Y:S02]  /*1fe0*/  UIADD3 UR34, UP3, UPT, UR26, 0x200, URZ ;  /* 0x000002001a227890 */ /* 0x000fe4000ff7e0ff */
[----:B------:R-:W-:-:S02]  /*1ff0*/  ULOP3.LUT UR4, UR15, 0x4000000, URZ, 0xfc, !UPT ;  /* 0x040000000f047892 */ /* 0x000fc4000f8efcff */
[----:B------:R-:W-:Y:S02]  /*2000*/  UIADD3.X UR29, UPT, UPT, UR19, URZ, URZ, UP0, !UPT ;  /* 0x000000ff131d7290 */ /* 0x000fe400087fe4ff */
[----:B------:R-:W-:Y:S02]  /*2010*/  UIADD3.X UR31, UPT, UPT, UR27, URZ, URZ, UP1, !UPT ;  /* 0x000000ff1b1f7290 */ /* 0x000fe40008ffe4ff */
[----:B------:R-:W-:Y:S02]  /*2020*/  UIADD3.X UR33, UPT, UPT, UR19, URZ, URZ, UP2, !UPT ;  /* 0x000000ff13217290 */ /* 0x000fe400097fe4ff */
[----:B------:R-:W-:Y:S01]  /*2030*/  UIADD3.X UR35, UPT, UPT, UR27, URZ, URZ, UP3, !UPT ;  /* 0x000000ff1b237290 */ /* 0x000fe20009ffe4ff */
        /* <DEDUP_REMOVED lines=8> */
[----:B------:R2:W-:Y:S01]  /*20c0*/  UTCQMMA gdesc[UR14], gdesc[UR4], tmem[UR24], tmem[UR36], idesc[UR37], UPT ;  /* 0x00ff24040e0075ea */ /* 0x0005e2000b800318 */
[----:B------:R-:W-:Y:S01]  /*20d0*/  UMOV UR42, 0x0 ;  /* 0x00000000002a7882 */ /* 0x000fe20000000000 */
[----:B------:R-:W-:Y:S01]  /*20e0*/  UMOV UR43, 0x4410010 ;  /* 0x04410010002b7882 */ /* 0x000fe20000000000 */
[----:B------:R2:W-:Y:S01]  /*20f0*/  UTCQMMA gdesc[UR18], gdesc[UR26], tmem[UR24], tmem[UR38], idesc[UR39], UPT ;  /* 0x00ff261a120075ea */ /* 0x0005e2000b800318 */
[----:B------:R2:W-:Y:S01]  /*2100*/  UTCQMMA gdesc[UR28], gdesc[UR30], tmem[UR24], tmem[UR40], idesc[UR41], UPT ;  /* 0x00ff281e1c0075ea */ /* 0x0005e2000b800318 */
[----:B------:R2:W-:Y:S01]  /*2110*/  UTCQMMA gdesc[UR32], gdesc[UR34], tmem[UR24], tmem[UR42], idesc[UR43], UPT ;  /* 0x00ff2a22200075ea */ /* 0x0005e2000b800318 */
[----:B------:R-:W-:Y:S01]  /*2120*/  NOP ;  /* 0x0000000000007918 */ /* 0x000fe20000000000 */
.L_x_60:
[----:B------:R-:W-:Y:S01]  /*2130*/  ELECT P0, URZ, PT ;  /* 0x0000000000ff782f */ /* 0x000fe20003800000 */
[----:B--2---:R-:W-:-:S03]  /*2140*/  UIADD3 UR4, UPT, UPT, UR17, 0x14010, URZ ;  /* 0x0001401011047890 */ /* 0x004fc6000fffe0ff */
[----:B------:R-:W-:Y:S01]  /*2150*/  ISETP.LT.U32.AND P0, PT, R68, 0x20, P0 ;  /* 0x000000204400780c */ /* 0x000fe20000701070 */
[----:B------:R-:W-:-:S12]  /*2160*/  UMOV UR5, URZ ;  /* 0x000000ff00057c82 */ /* 0x000fd80008000000 */
[----:B------:R-:W-:Y:S01]  /*2170*/  VOTEU.ANY UP0, P0 ;  /* 0x0000000000ff7886 */ /* 0x000fe20000000100 */
[----:B------:R-:W-:-:S04]  /*2180*/  VOTEU.ANY UP1, P0 ;  /* 0x0000000000ff7886 */ /* 0x000fc80000020100 */
[----:B------:R-:W-:Y:S02]  /*2190*/  @UP0 UMOV UR4, UR4 ;  /* 0x0000000400040c82 */ /* 0x000fe40008000000 */
[----:B------:R2:W-:Y:S01]  /*21a0*/  @UP1 UTCBAR [UR4], URZ ;  /* 0x000000ff040013e9 */ /* 0x0005e200080000ff */
[----:B------:R-:W-:Y:S06]  /*21b0*/  BAR.SYNC.DEFER_BLOCKING 0x0 ;  /* 0x0000000000007b1d */ /* 0x000fec0000010000 */
[----:B------:R-:W4:Y:S02]  /*21c0*/  SYNCS.PHASECHK.TRANS64.TRYWAIT P0, [UR17+0x14010], R3 ;  /* 0x01401003ff0075a7 */ /* 0x000f240008001111 */
[----:B--2-4-:R-:W-:Y:S05]  /*21d0*/  @!P0 BRA `(.L_x_61) ;  /* 0x00000008003c8947 */ /* 0x014fea0003800000 */
.L_x_73:
[----:B------:R-:W-:Y:S02]  /*21e0*/  UIADD3 UR13, UPT, UPT, UR13, 0x1, URZ ;  /* 0x000000010d0d7890 */ /* 0x000fe4000fffe0ff */
[----:B------:R-:W-:Y:S02]  /*21f0*/  UIADD3 UR6, UPT, UPT, UR6, 0x80, URZ ;  /* 0x0000008006067890 */ /* 0x000fe4000fffe0ff */
[----:B------:R-:W-:-:S04]  /*2200*/  UISETP.NE.U32.AND UP0, UPT, UR13, 0x2, UPT ;  /* 0x000000020d00788c */ /* 0x000fc8000bf05070 */
[----:B------:R-:W-:Y:S02]  /*2210*/  USEL UR13, UR13, URZ, UP0 ;  /* 0x000000ff0d0d7287 */ /* 0x000fe40008000000 */
[----:B------:R-:W-:Y:S02]  /*2220*/  USEL UR4, URZ, 0x1, UP0 ;  /* 0x00000001ff047887 */ /* 0x000fe40008000000 */
[----:B-1----:R-:W-:-:S04]  /*2230*/  UISETP.GE.AND UP0, UPT, UR6, UR25, UPT ;  /* 0x000000190600728c */ /* 0x002fc8000bf06270 */
[----:B------:R-:W-:-:S05]  /*2240*/  LOP3.LUT R2, R2, UR4, RZ, 0x3c, !PT ;  /* 0x0000000402027c12 */ /* 0x000fca000f8e3cff */
[----:B------:R-:W-:Y:S05]  /*2250*/  BRA.U !UP0, `(.L_x_62) ;  /* 0xfffffff908a87547 */ /* 0x000fea000b83ffff */
.L_x_55:
[----:B----45:R-:W-:Y:S01]  /*2260*/  BAR.SYNC.DEFER_BLOCKING 0x0 ;  /* 0x0000000000007b1d */ /* 0x030fe20000010000 */
[----:B------:R-:W-:-:S05]  /*2270*/  IMAD.SHL.U32 R2, R0, 0x40, RZ ;  /* 0x0000004000027824 */ /* 0x000fca00078e00ff */
[----:B------:R-:W-:Y:S04]  /*2280*/  BSSY.RECONVERGENT B3, `(.L_x_63) ;  /* 0x0000004000037945 */ /* 0x000fe80003800200 */
[----:B------:R-:W-:Y:S05]  /*2290*/  @P3 BRA `(.L_x_64) ;  /* 0x0000000000083947 */ /* 0x000fea0003800000 */
[----:B------:R-:W1:Y:S02]  /*22a0*/  SYNCS.CCTL.IV [UR8+0x14000] ;  /* 0x01400000ff0079b1 */ /* 0x000e640008000008 */
[----:B-1----:R-:W1:Y:S02]  /*22b0*/  SYNCS.CCTL.IV [UR8+0x14010] ;  /* 0x01401000ff0079b1 */ /* 0x002e640008000008 */
.L_x_64:
[----:B------:R-:W-:Y:S05]  /*22c0*/  BSYNC.RECONVERGENT B3 ;  /* 0x0000000000037941 */ /* 0x000fea0003800200 */
.L_x_63:
[----:B-1----:R-:W-:Y:S06]  /*22d0*/  BAR.SYNC.DEFER_BLOCKING 0x0 ;  /* 0x0000000000007b1d */ /* 0x002fec0000010000 */
[----:B------:R-:W-:Y:S04]  /*22e0*/  BSSY.RECONVERGENT B3, `(.L_x_65) ;  /* 0x0000004000037945 */ /* 0x000fe80003800200 */
[----:B------:R-:W-:Y:S05]  /*22f0*/  @P3 BRA `(.L_x_66) ;  /* 0x0000000000083947 */ /* 0x000fea0003800000 */
[----:B------:R-:W1:Y:S02]  /*2300*/  SYNCS.CCTL.IV [UR8+0x14008] ;  /* 0x01400800ff0079b1 */ /* 0x000e640008000008 */
[----:B-1----:R-:W1:Y:S02]  /*2310*/  SYNCS.CCTL.IV [UR8+0x14018] ;  /* 0x01401800ff0079b1 */ /* 0x002e640008000008 */
.L_x_66:
[----:B------:R-:W-:Y:S05]  /*2320*/  BSYNC.RECONVERGENT B3 ;  /* 0x0000000000037941 */ /* 0x000fea0003800200 */
.L_x_65:
[----:B------:R-:W-:Y:S01]  /*2330*/  USHF.L.U32 UR4, UR9, 0x15, URZ ;  /* 0x0000001509047899 */ /* 0x000fe200080006ff */
[----:B------:R-:W-:Y:S01]  /*2340*/  IMAD.SHL.U32 R3, R0, 0x10, RZ ;  /* 0x0000001000037824 */ /* 0x000fe200078e00ff */
[----:B------:R-:W-:Y:S01]  /*2350*/  USHF.L.U32 UR5, UR9, 0x5, URZ ;  /* 0x0000000509057899 */ /* 0x000fe200080006ff */
[----:B------:R-:W-:Y:S01]  /*2360*/  LOP3.LUT R2, R2, 0x3800, RZ, 0xc0, !PT ;  /* 0x0000380002027812 */ /* 0x000fe200078ec0ff */
[----:B------:R-:W-:Y:S02]  /*2370*/  ULOP3.LUT UR4, UR4, 0x600000, URZ, 0xc0, !UPT ;  /* 0x0060000004047892 */ /* 0x000fe4000f8ec0ff */
[----:B------:R-:W-:Y:S01]  /*2380*/  ULOP3.LUT UR5, UR5, 0x80, URZ, 0xc0, !UPT ;  /* 0x0000008005057892 */ /* 0x000fe2000f8ec0ff */
[----:B------:R-:W-:Y:S01]  /*2390*/  LOP3.LUT R3, R2, 0x70, R3, 0xf8, !PT ;  /* 0x0000007002037812 */ /* 0x000fe200078ef803 */
[C---:B------:R-:W-:Y:S01]  /*23a0*/  IMAD.SHL.U32 R2, R0.reuse, 0x4, RZ ;  /* 0x0000000400027824 */ /* 0x040fe200078e00ff */
[----:B------:R-:W-:Y:S01]  /*23b0*/  ELECT P0, URZ, PT ;  /* 0x0000000000ff782f */ /* 0x000fe20003800000 */
[----:B------:R-:W-:Y:S01]  /*23c0*/  IMAD.SHL.U32 R0, R0, 0x80, RZ ;  /* 0x0000008000007824 */ /* 0x000fe200078e00ff */
[----:B------:R-:W-:-:S02]  /*23d0*/  UIADD3 UR4, UPT, UPT, UR5, UR4, UR24 ;  /* 0x0000000405047290 */ /* 0x000fc4000fffe018 */
[----:B------:R-:W-:Y:S01]  /*23e0*/  LOP3.LUT R3, R3, 0x40, R2, 0x78, !PT ;  /* 0x0000004003037812 */ /* 0x000fe200078e7802 */
[----:B------:R-:W-:Y:S01]  /*23f0*/  ULOP3.LUT UR9, UR9, 0x1, URZ, 0xc0, !UPT ;  /* 0x0000000109097892 */ /* 0x000fe2000f8ec0ff */
[----:B------:R-:W-:Y:S01]  /*2400*/  ISETP.LT.U32.AND P0, PT, R68, 0x40, P0 ;  /* 0x000000404400780c */ /* 0x000fe20000701070 */
[----:B------:R-:W-:Y:S01]  /*2410*/  UMOV UR6, UR7 ;  /* 0x0000000700067c82 */ /* 0x000fe20008000000 */
[----:B------:R-:W-:Y:S01]  /*2420*/  LOP3.LUT R0, R3, 0x780, R0, 0xf8, !PT ;  /* 0x0000078003007812 */ /* 0x000fe200078ef800 */
[----:B------:R-:W-:Y:S02]  /*2430*/  ULEA UR5, UR9, UR12, 0x7 ;  /* 0x0000000c09057291 */ /* 0x000fe4000f8e38ff */
[----:B---3--:R-:W-:Y:S01]  /*2440*/  LDTM.16dp32bit_t0_t15.x64 R4, tmem[UR4] ;  /* 0x00000004000479ee */ /* 0x008fe20008b00000 */
[----:B------:R-:W2:Y:S01]  /*2450*/  LDTM.16dp32bit_t16_t31.x64 R4, tmem[UR4+0x40] ;  /* 0x00004004000479ee */ /* 0x000ea20008b20000 */
[C---:B------:R-:W-:Y:S01]  /*2460*/  LOP3.LUT R2, R0.reuse, 0x10, RZ, 0x3c, !PT ;  /* 0x0000001000027812 */ /* 0x040fe200078e3cff */
[----:B------:R-:W-:Y:S01]  /*2470*/  NOP ;  /* 0x0000000000007918 */ /* 0x000fe20000000000 */
[----:B------:R-:W-:Y:S01]  /*2480*/  LOP3.LUT R3, R0, 0x20, RZ, 0x3c, !PT ;  /* 0x0000002000037812 */ /* 0x000fe200078e3cff */
[----:B------:R-:W-:-:S03]  /*2490*/  ULEA UR4, UR9, UR8, 0xd ;  /* 0x0000000809047291 */ /* 0x000fc6000f8e68ff */
[----:B--2---:R-:W-:Y:S01]  /*24a0*/  VOTEU.ANY UP1, P0 ;  /* 0x0000000000ff7886 */ /* 0x004fe20000020100 */
[----:B------:R-:W-:Y:S01]  /*24b0*/  VOTEU.ANY UP0, P0 ;  /* 0x0000000000ff7886 */ /* 0x000fe20000000100 */
[----:B------:R-:W-:Y:S02]  /*24c0*/  F2FP.SATFINITE.E4M3.F32.PACK_AB_MERGE_C R6, R7, R6, RZ ;  /* 0x000000060706723e */ /* 0x000fe400048070ff */
[----:B------:R-:W-:Y:S02]  /*24d0*/  F2FP.SATFINITE.E4M3.F32.PACK_AB_MERGE_C R10, R11, R10, RZ ;  /* 0x0000000a0b0a723e */ /* 0x000fe400048070ff */
[----:B------:R-:W-:Y:S02]  /*24e0*/  F2FP.SATFINITE.E4M3.F32.PACK_AB_MERGE_C R14, R15, R14, RZ ;  /* 0x0000000e0f0e723e */ /* 0x000fe400048070ff */
[----:B------:R-:W-:Y:S02]  /*24f0*/  F2FP.SATFINITE.E4M3.F32.PACK_AB_MERGE_C R7, R19, R18, RZ ;  /* 0x000000121307723e */ /* 0x000fe400048070ff */
[----:B------:R-:W-:-:S02]  /*2500*/  F2FP.SATFINITE.E4M3.F32.PACK_AB_MERGE_C R22, R23, R22, RZ ;  /* 0x000000161716723e */ /* 0x000fc400048070ff */
[----:B------:R-:W-:Y:S02]  /*2510*/  F2FP.SATFINITE.E4M3.F32.PACK_AB_MERGE_C R26, R27, R26, RZ ;  /* 0x0000001a1b1a723e */ /* 0x000fe400048070ff */
        /* <DEDUP_REMOVED lines=10> */
[----:B------:R-:W-:-:S02]  /*25c0*/  F2FP.SATFINITE.E4M3.F32.PACK_AB_MERGE_C R4, R5, R4, R6 ;  /* 0x000000040504723e */ /* 0x000fc40004807006 */
[----:B------:R-:W-:Y:S02]  /*25d0*/  F2FP.SATFINITE.E4M3.F32.PACK_AB_MERGE_C R5, R9, R8, R10 ;  /* 0x000000080905723e */ /* 0x000fe4000480700a */
[----:B------:R-:W-:Y:S02]  /*25e0*/  F2FP.SATFINITE.E4M3.F32.PACK_AB_MERGE_C R6, R13, R12, R14 ;  /* 0x0000000c0d06723e */ /* 0x000fe4000480700e */
[----:B------:R-:W-:Y:S02]  /*25f0*/  F2FP.SATFINITE.E4M3.F32.PACK_AB_MERGE_C R7, R17, R16, R7 ;  /* 0x000000101107723e */ /* 0x000fe40004807007 */
[----:B------:R-:W-:Y:S02]  /*2600*/  F2FP.SATFINITE.E4M3.F32.PACK_AB_MERGE_C R20, R21, R20, R22 ;  /* 0x000000141514723e */ /* 0x000fe40004807016 */
[----:B------:R-:W-:Y:S01]  /*2610*/  F2FP.SATFINITE.E4M3.F32.PACK_AB_MERGE_C R21, R25, R24, R26 ;  /* 0x000000181915723e */ /* 0x000fe2000480701a */
[----:B-1----:R1:W-:Y:S01]  /*2620*/  STS.128 [R0+UR8], R4 ;  /* 0x0000000400007988 */ /* 0x0023e20008000c08 */
[----:B------:R-:W-:-:S02]  /*2630*/  F2FP.SATFINITE.E4M3.F32.PACK_AB_MERGE_C R22, R29, R28, R30 ;  /* 0x0000001c1d16723e */ /* 0x000fc4000480701e */
[----:B------:R-:W-:Y:S02]  /*2640*/  F2FP.SATFINITE.E4M3.F32.PACK_AB_MERGE_C R23, R33, R32, R34 ;  /* 0x000000202117723e */ /* 0x000fe40004807022 */
[----:B------:R-:W-:Y:S02]  /*2650*/  F2FP.SATFINITE.E4M3.F32.PACK_AB_MERGE_C R36, R37, R36, R38 ;  /* 0x000000242524723e */ /* 0x000fe40004807026 */
[----:B------:R-:W-:Y:S01]  /*2660*/  F2FP.SATFINITE.E4M3.F32.PACK_AB_MERGE_C R37, R41, R40, R42 ;  /* 0x000000282925723e */ /* 0x000fe2000480702a */
[----:B------:R1:W-:Y:S01]  /*2670*/  STS.128 [R2+UR8], R20 ;  /* 0x0000001402007988 */ /* 0x0003e20008000c08 */
[----:B------:R-:W-:Y:S02]  /*2680*/  F2FP.SATFINITE.E4M3.F32.PACK_AB_MERGE_C R38, R45, R44, R46 ;  /* 0x0000002c2d26723e */ /* 0x000fe4000480702e */
[----:B------:R-:W-:Y:S02]  /*2690*/  F2FP.SATFINITE.E4M3.F32.PACK_AB_MERGE_C R39, R49, R48, R50 ;  /* 0x000000303127723e */ /* 0x000fe40004807032 */
[----:B------:R-:W-:-:S02]  /*26a0*/  F2FP.SATFINITE.E4M3.F32.PACK_AB_MERGE_C R52, R53, R52, R54 ;  /* 0x000000343534723e */ /* 0x000fc40004807036 */
[----:B------:R-:W-:Y:S01]  /*26b0*/  F2FP.SATFINITE.E4M3.F32.PACK_AB_MERGE_C R53, R57, R56, R58 ;  /* 0x000000383935723e */ /* 0x000fe2000480703a */
[----:B------:R1:W-:Y:S01]  /*26c0*/  STS.128 [R3+UR8], R36 ;  /* 0x0000002403007988 */ /* 0x0003e20008000c08 */
[----:B------:R-:W-:Y:S02]  /*26d0*/  F2FP.SATFINITE.E4M3.F32.PACK_AB_MERGE_C R54, R61, R60, R62 ;  /* 0x0000003c3d36723e */ /* 0x000fe4000480703e */
[----:B------:R-:W-:Y:S02]  /*26e0*/  F2FP.SATFINITE.E4M3.F32.PACK_AB_MERGE_C R55, R65, R64, R66 ;  /* 0x000000404137723e */ /* 0x000fe40004807042 */
[----:B------:R-:W-:-:S05]  /*26f0*/  LOP3.LUT R8, R0, 0x30, RZ, 0x3c, !PT ;  /* 0x0000003000087812 */ /* 0x000fca00078e3cff */
[----:B------:R1:W-:Y:S01]  /*2700*/  STS.128 [R8+UR8], R52 ;  /* 0x0000003408007988 */ /* 0x0003e20008000c08 */
[----:B------:R2:W-:Y:S06]  /*2710*/  MEMBAR.ALL.CTA ;  /* 0x0000000000007992 */ /* 0x0005ec0000008000 */
[----:B--2---:R-:W2:Y:S02]  /*2720*/  FENCE.VIEW.ASYNC.S ;  /* 0x00000000000073c6 */ /* 0x004ea40000000000 */
[----:B--2---:R-:W-:Y:S06]  /*2730*/  BAR.SYNC.DEFER_BLOCKING 0x0 ;  /* 0x0000000000007b1d */ /* 0x004fec0000010000 */
[----:B------:R1:W-:Y:S01]  /*2740*/  @UP1 UTMASTG.2D [UR4], [UR10] ;  /* 0x000000040a0013b5 */ /* 0x0003e20008008000 */
[----:B------:R0:W-:Y:S01]  /*2750*/  UTMACMDFLUSH ;  /* 0x00000000000079b7 */ /* 0x0001e20000000000 */
[----:B------:R-:W-:-:S04]  /*2760*/  DEPBAR.LE SB0, 0x0 ;  /* 0x000080000000791a */ /* 0x000fc80000000000 */
[----:B------:R-:W-:Y:S08]  /*2770*/  BAR.SYNC.DEFER_BLOCKING 0x0 ;  /* 0x0000000000007b1d */ /* 0x000ff00000010000 */
[----:B------:R-:W-:Y:S06]  /*2780*/  BAR.SYNC.DEFER_BLOCKING 0x0 ;  /* 0x0000000000007b1d */ /* 0x000fec0000010000 */
[----:B-1----:R-:W-:Y:S05]  /*2790*/  @P2 BRA `(.L_x_67) ;  /* 0x0000000000a02947 */ /* 0x002fea0003800000 */
[----:B------:R-:W1:Y:S01]  /*27a0*/  S2UR UR5, SR_CgaCtaId ;  /* 0x00000000000579c3 */ /* 0x000e620000008800 */
[----:B------:R-:W-:Y:S01]  /*27b0*/  NOP ;  /* 0x0000000000007918 */ /* 0x000fe20000000000 */
[----:B------:R-:W-:Y:S01]  /*27c0*/  UMOV UR4, 0x50 ;  /* 0x0000005000047882 */ /* 0x000fe20000000000 */
[----:B------:R-:W-:Y:S02]  /*27d0*/  IMAD.U32 R0, RZ, RZ, UR24 ;  /* 0x00000018ff007e24 */ /* 0x000fe4000f8e00ff */
[----:B------:R-:W-:Y:S02]  /*27e0*/  IMAD.MOV.U32 R3, RZ, RZ, 0xff ;  /* 0x000000ffff037424 */ /* 0x000fe400078e00ff */
[----:B------:R-:W-:Y:S01]  /*27f0*/  IMAD.MOV.U32 R7, RZ, RZ, 0x1 ;  /* 0x00000001ff077424 */ /* 0x000fe200078e00ff */
[----:B------:R-:W-:-:S04]  /*2800*/  LOP3.LUT R0, R0, 0xffff, RZ, 0xc0, !PT ;  /* 0x0000ffff00007812 */ /* 0x000fc800078ec0ff */
[----:B------:R-:W-:-:S05]  /*2810*/  SHF.R.U32.HI R0, RZ, 0x5, R0 ;  /* 0x00000005ff007819 */ /* 0x000fca0000011600 */
[----:B------:R-:W-:Y:S01]  /*2820*/  VIADD R2, R0, 0x10 ;  /* 0x0000001000027836 */ /* 0x000fe20000000000 */
[----:B------:R-:W-:Y:S01]  /*2830*/  SHF.L.U32 R0, R3, R0, RZ ;  /* 0x0000000003007219 */ /* 0x000fe200000006ff */
[----:B-1----:R-:W-:-:S03]  /*2840*/  ULEA UR6, UR5, UR4, 0x18 ;  /* 0x0000000405067291 */ /* 0x002fc6000f8ec0ff */
[----:B------:R-:W-:-:S04]  /*2850*/  SHF.L.U32 R3, R7, R2, RZ ;  /* 0x0000000207037219 */ /* 0x000fc800000006ff */
[----:B------:R-:W-:Y:S02]  /*2860*/  LOP3.LUT R0, R3, R0, RZ, 0xfc, !PT ;  /* 0x0000000003007212 */ /* 0x000fe400078efcff */
[----:B------:R-:W1:Y:S02]  /*2870*/  LDS R5, [UR6] ;  /* 0x00000006ff057984 */ /* 0x000e640008000800 */
[C---:B------:R-:W-:Y:S02]  /*2880*/  LOP3.LUT R2, R0.reuse, 0xffff, RZ, 0xc0, !PT ;  /* 0x0000ffff00027812 */ /* 0x040fe400078ec0ff */
[----:B-1----:R-:W-:-:S04]  /*2890*/  LOP3.LUT R3, R0, 0xffff, R5, 0x80, !PT ;  /* 0x0000ffff00037812 */ /* 0x002fc800078e8005 */
[----:B------:R-:W-:-:S13]  /*28a0*/  ISETP.NE.AND P0, PT, R3, R2, PT ;  /* 0x000000020300720c */ /* 0x000fda0003f05270 */
[----:B------:R-:W-:Y:S05]  /*28b0*/  @P0 BRA `(.L_x_68) ;  /* 0x0000000000500947 */ /* 0x000fea0003800000 */
[----:B------:R-:W-:Y:S02]  /*28c0*/  SHF.R.U32.HI R5, RZ, 0x10, R5 ;  /* 0x00000010ff057819 */ /* 0x000fe40000011605 */
[----:B------:R-:W-:-:S04]  /*28d0*/  SHF.R.U32.HI R2, RZ, 0x10, R0 ;  /* 0x00000010ff027819 */ /* 0x000fc80000011600 */
[----:B------:R-:W-:-:S04]  /*28e0*/  LOP3.LUT R5, R5, R2, RZ, 0xc0, !PT ;  /* 0x0000000205057212 */ /* 0x000fc800078ec0ff */
[----:B------:R-:W-:-:S13]  /*28f0*/  ISETP.NE.AND P0, PT, R5, R2, PT ;  /* 0x000000020500720c */ /* 0x000fda0003f05270 */
[----:B------:R-:W-:Y:S05]  /*2900*/  @P0 BRA `(.L_x_69) ;  /* 0x0000000000300947 */ /* 0x000fea0003800000 */
[----:B------:R-:W-:Y:S01]  /*2910*/  R2UR UR4, R0 ;  /* 0x00000000000472ca */ /* 0x000fe200000e0000 */
[----:B------:R-:W-:Y:S01]  /*2920*/  VOTEU.ANY UR5, UPT, PT ;  /* 0x0000000000057886 */ /* 0x000fe200038e0100 */
[----:B------:R-:W1:Y:S01]  /*2930*/  S2R R0, SR_LANEID ;  /* 0x0000000000007919 */ /* 0x000e620000000000 */
[----:B------:R-:W-:-:S10]  /*2940*/  UFLO.U32 UR5, UR5 ;  /* 0x00000005000572bd */ /* 0x000fd400080e0000 */
[----:B------:R-:W-:-:S06]  /*2950*/  ULOP3.LUT UR4, URZ, UR4, URZ, 0x33, !UPT ;  /* 0x00000004ff047292 */ /* 0x000fcc000f8e33ff */
[----:B------:R-:W-:-:S04]  /*2960*/  IMAD.U32 R2, RZ, RZ, UR4 ;  /* 0x00000004ff027e24 */ /* 0x000fc8000f8e00ff */
[----:B------:R-:W2:Y:S02]  /*2970*/  REDUX UR7, R2 ;  /* 0x00000000020773c4 */ /* 0x000ea40000000000 */
[----:B------:R3:W-:Y:S01]  /*2980*/  UTCATOMSWS.AND URZ, UR4 ;  /* 0x0000000400ff79e3 */ /* 0x0007e20008000000 */
[----:B-1----:R-:W-:Y:S01]  /*2990*/  ISETP.EQ.U32.AND P0, PT, R0, UR5, PT ;  /* 0x0000000500007c0c */ /* 0x002fe2000bf02070 */
[----:B--2---:R-:W-:-:S12]  /*29a0*/  IMAD.U32 R0, RZ, RZ, UR7 ;  /* 0x00000007ff007e24 */ /* 0x004fd8000f8e00ff */
[----:B------:R3:W-:Y:S01]  /*29b0*/  @P0 ATOMS.AND RZ, [UR6], R0 ;  /* 0x00000000ffff098c */ /* 0x0007e2000a800006 */
[----:B------:R-:W-:Y:S05]  /*29c0*/  BRA `(.L_x_67) ;  /* 0x0000000000147947 */ /* 0x000fea0003800000 */
.L_x_69:
[----:B------:R-:W-:-:S07]  /*29d0*/  MOV R2, 0x29f0 ;  /* 0x000029f000027802 */ /* 0x000fce0000000f00 */
[----:B------:R-:W-:Y:S05]  /*29e0*/  CALL.REL.NOINC `($__internal_0_$__cuda_sm10x_tcgen05_guardrail_trap_col_being_dealloced_not_returned_by_alloc) ;  /* 0x0000000000447944 */ /* 0x000fea0003c00000 */
[----:B------:R-:W-:Y:S05]  /*29f0*/  BRA `(.L_x_67) ;  /* 0x0000000000087947 */ /* 0x000fea0003800000 */
.L_x_68:
[----:B------:R-:W-:-:S07]  /*2a00*/  MOV R2, 0x2a20 ;  /* 0x00002a2000027802 */ /* 0x000fce0000000f00 */
[----:B------:R-:W-:Y:S05]  /*2a10*/  CALL.REL.NOINC `($__internal_2_$__cuda_sm10x_tcgen05_guardrail_trap_unallocated_columns_being_dealloced) ;  /* 0x0000000000507944 */ /* 0x000fea0003c00000 */
.L_x_67:
[----:B------:R-:W-:Y:S01]  /*2a20*/  NOP ;  /* 0x0000000000007918 */ /* 0x000fe20000000000 */
[----:B---3--:R-:W-:Y:S05]  /*2a30*/  EXIT ;  /* 0x000000000000794d */ /* 0x008fea0003800000 */
.L_x_56:
[----:B------:R-:W1:Y:S02]  /*2a40*/  SYNCS.PHASECHK.TRANS64.TRYWAIT P0, [UR8+0x14000], RZ ;  /* 0x014000ffff0075a7 */ /* 0x000e640008001108 */
[----:B-1----:R-:W-:Y:S05]  /*2a50*/  @!P0 BRA `(.L_x_56) ;  /* 0xfffffffc00f88947 */ /* 0x002fea000383ffff */
[----:B------:R-:W-:Y:S05]  /*2a60*/  BRA `(.L_x_70) ;  /* 0xffffffec00e47947 */ /* 0x000fea000383ffff */
.L_x_58:
[----:B------:R-:W1:Y:S02]  /*2a70*/  SYNCS.PHASECHK.TRANS64.TRYWAIT P1, [UR8+0x14010], RZ ;  /* 0x014010ffff0075a7 */ /* 0x000e640008021108 */
[----:B-1----:R-:W-:Y:S05]  /*2a80*/  @!P1 BRA `(.L_x_58) ;  /* 0xfffffffc00f89947 */ /* 0x002fea000383ffff */
[----:B------:R-:W-:Y:S05]  /*2a90*/  BRA `(.L_x_71) ;  /* 0xfffffff000847947 */ /* 0x000fea000383ffff */
.L_x_59:
[----:B------:R-:W2:Y:S02]  /*2aa0*/  SYNCS.PHASECHK.TRANS64.TRYWAIT P0, [UR17+0x14000], R3 ;  /* 0x01400003ff0075a7 */ /* 0x000ea40008001111 */
[----:B--2---:R-:W-:Y:S05]  /*2ab0*/  @!P0 BRA `(.L_x_59) ;  /* 0xfffffffc00f88947 */ /* 0x004fea000383ffff */
[----:B------:R-:W-:Y:S05]  /*2ac0*/  BRA `(.L_x_72) ;  /* 0xfffffff4000c7947 */ /* 0x000fea000383ffff */
.L_x_61:
[----:B------:R-:W2:Y:S02]  /*2ad0*/  SYNCS.PHASECHK.TRANS64.TRYWAIT P0, [UR17+0x14010], R3 ;  /* 0x01401003ff0075a7 */ /* 0x000ea40008001111 */
[----:B--2---:R-:W-:Y:S05]  /*2ae0*/  @!P0 BRA `(.L_x_61) ;  /* 0xfffffffc00f88947 */ /* 0x004fea000383ffff */
[----:B------:R-:W-:Y:S05]  /*2af0*/  BRA `(.L_x_73) ;  /* 0xfffffff400b87947 */ /* 0x000fea000383ffff */
        .weak           $__internal_0_$__cuda_sm10x_tcgen05_guardrail_trap_col_being_dealloced_not_returned_by_alloc
        .type           $__internal_0_$__cuda_sm10x_tcgen05_guardrail_trap_col_being_dealloced_not_returned_by_alloc,@function
        .size           $__internal_0_$__cuda_sm10x_tcgen05_guardrail_trap_col_being_dealloced_not_returned_by_alloc,($__internal_1_$__cuda_sm10x_tcgen05_guardrail_trap_phase_invalid_during_alloc - $__internal_0_$__cuda_sm10x_tcgen05_guardrail_trap_col_being_dealloced_not_returned_by_alloc)
$__internal_0_$__cuda_sm10x_tcgen05_guardrail_trap_col_being_dealloced_not_returned_by_alloc:
[----:B------:R-:W-:Y:S05]  /*2b00*/  BPT.TRAP 0x1 ;  /* 0x000000040000795c */ /* 0x000fea0000300000 */
[----:B------:R-:W-:-:S04]  /*2b10*/  IMAD.MOV.U32 R3, RZ, RZ, 0x0 ;  /* 0x00000000ff037424 */ /* 0x000fc800078e00ff */
[----:B------:R-:W-:Y:S05]  /*2b20*/  RET.REL.NODEC R2 `(gluon_tcgen05) ;  /* 0xffffffd402347950 */ /* 0x000fea0003c3ffff */
        .weak           $__internal_1_$__cuda_sm10x_tcgen05_guardrail_trap_phase_invalid_during_alloc
        .type           $__internal_1_$__cuda_sm10x_tcgen05_guardrail_trap_phase_invalid_during_alloc,@function
        .size           $__internal_1_$__cuda_sm10x_tcgen05_guardrail_trap_phase_invalid_during_alloc,($__internal_2_$__cuda_sm10x_tcgen05_guardrail_trap_unallocated_columns_being_dealloced - $__internal_1_$__cuda_sm10x_tcgen05_guardrail_trap_phase_invalid_during_alloc)
$__internal_1_$__cuda_sm10x_tcgen05_guardrail_trap_phase_invalid_during_alloc:
[----:B------:R-:W-:Y:S05]  /*2b30*/  BPT.TRAP 0x1 ;  /* 0x000000040000795c */ /* 0x000fea0000300000 */
[----:B------:R-:W-:-:S04]  /*2b40*/  IMAD.MOV.U32 R3, RZ, RZ, 0x0 ;  /* 0x00000000ff037424 */ /* 0x000fc800078e00ff */
[----:B------:R-:W-:Y:S05]  /*2b50*/  RET.REL.NODEC R2 `(gluon_tcgen05) ;  /* 0xffffffd402287950 */ /* 0x000fea0003c3ffff */
        .weak           $__internal_2_$__cuda_sm10x_tcgen05_guardrail_trap_unallocated_columns_being_dealloced
        .type           $__internal_2_$__cuda_sm10x_tcgen05_guardrail_trap_unallocated_columns_being_dealloced,@function
        .size           $__internal_2_$__cuda_sm10x_tcgen05_guardrail_trap_unallocated_columns_being_dealloced,(.L_x_77 - $__internal_2_$__cuda_sm10x_tcgen05_guardrail_trap_unallocated_columns_being_dealloced)
$__internal_2_$__cuda_sm10x_tcgen05_guardrail_trap_unallocated_columns_being_dealloced:
[----:B------:R-:W-:Y:S05]  /*2b60*/  BPT.TRAP 0x1 ;  /* 0x000000040000795c */ /* 0x000fea0000300000 */
[----:B------:R-:W-:-:S04]  /*2b70*/  IMAD.MOV.U32 R3, RZ, RZ, 0x0 ;  /* 0x00000000ff037424 */ /* 0x000fc800078e00ff */
[----:B------:R-:W-:Y:S05]  /*2b80*/  RET.REL.NODEC R2 `(gluon_tcgen05) ;  /* 0xffffffd4021c7950 */ /* 0x000fea0003c3ffff */
.L_x_74:
[----:B------:R-:W-:-:S00]  /*2b90*/  BRA `(.L_x_74) ;  /* 0xfffffffc00fc7947 */ /* 0x000fc0000383ffff */
[----:B------:R-:W-:-:S00]  /*2ba0*/  NOP ;  /* 0x0000000000007918 */ /* 0x000fc00000000000 */
        /* <DEDUP_REMOVED lines=13> */
.L_x_77:


//--------------------- .nv.shared.gluon_tcgen05  --------------------------
	.section	.nv.shared.gluon_tcgen05,"aw",@nobits
	.sectionflags	@""
	.align	16
	.zero		1024


//--------------------- .nv.shared.reserved.0     --------------------------
	.section	.nv.shared.reserved.0,"aw",@nobits
	.align	8
	.weak		__nv_reservedSMEM_offset_0_alias
	.size		__nv_reservedSMEM_offset_0_alias, 0, 64
	.other		__nv_reservedSMEM_offset_0_alias,@"STO_CUDA_RESERVED_SHARED STV_DEFAULT"
__nv_reservedSMEM_offset_0_alias:
	.zero		0
.nv.shared.reserved.0:
	.zero		64
	.weak		__nv_reservedSMEM_allocation_phase
	.type		__nv_reservedSMEM_allocation_phase,@object
	.size		__nv_reservedSMEM_allocation_phase,(.L_0 - __nv_reservedSMEM_allocation_phase)
__nv_reservedSMEM_allocation_phase:
	.zero		1
.L_0:
	.zero		7
	.weak		__nv_reservedSMEM_devtool_atexit_pc
	.type		__nv_reservedSMEM_devtool_atexit_pc,@object
	.size		__nv_reservedSMEM_devtool_atexit_pc,(__nv_reservedSMEM_allocation_mask - __nv_reservedSMEM_devtool_atexit_pc)
__nv_reservedSMEM_devtool_atexit_pc:
	.zero		8
	.weak		__nv_reservedSMEM_allocation_mask
	.type		__nv_reservedSMEM_allocation_mask,@object
	.size		__nv_reservedSMEM_allocation_mask,(.L_2 - __nv_reservedSMEM_allocation_mask)
__nv_reservedSMEM_allocation_mask:
	.zero		4
.L_2:


//--------------------- .nv.constant0.gluon_tcgen05 --------------------------
	.section	.nv.constant0.gluon_tcgen05,"a",@progbits
	.sectionflags	@""
	.align	4
.nv.constant0.gluon_tcgen05:
	.zero		976


//--------------------- SYMBOLS --------------------------

	.type		.nv.reservedSmem.offset0,@object
	.size		.nv.reservedSmem.offset0,0x4
	.type		.nv.reservedSmem.cap,@object
	.size		.nv.reservedSmem.cap,0x4
